//
// Generated by NVIDIA NVVM Compiler
//
// Compiler Build ID: CL-36424714
// Cuda compilation tools, release 13.0, V13.0.88
// Based on NVVM 20.0.0
//

.version 9.0
.target sm_100
.address_size 64

	// .globl	_Z9max_abs_kIfEvPT_S1_Piiii
.extern .shared .align 16 .b8 data[];

.visible .entry _Z9max_abs_kIfEvPT_S1_Piiii(
	.param .u64 .ptr .align 1 _Z9max_abs_kIfEvPT_S1_Piiii_param_0,
	.param .u64 .ptr .align 1 _Z9max_abs_kIfEvPT_S1_Piiii_param_1,
	.param .u64 .ptr .align 1 _Z9max_abs_kIfEvPT_S1_Piiii_param_2,
	.param .u32 _Z9max_abs_kIfEvPT_S1_Piiii_param_3,
	.param .u32 _Z9max_abs_kIfEvPT_S1_Piiii_param_4,
	.param .u32 _Z9max_abs_kIfEvPT_S1_Piiii_param_5
)
{
	.reg .pred 	%p<63>;
	.reg .b32 	%r<277>;
	.reg .b32 	%f<56>;
	.reg .b64 	%rd<15>;

	ld.param.u64 	%rd2, [_Z9max_abs_kIfEvPT_S1_Piiii_param_0];
	ld.param.u64 	%rd4, [_Z9max_abs_kIfEvPT_S1_Piiii_param_2];
	ld.param.u32 	%r59, [_Z9max_abs_kIfEvPT_S1_Piiii_param_3];
	ld.param.u32 	%r60, [_Z9max_abs_kIfEvPT_S1_Piiii_param_4];
	ld.param.u32 	%r61, [_Z9max_abs_kIfEvPT_S1_Piiii_param_5];
	cvta.to.global.u64 	%rd1, %rd4;
	mov.u32 	%r1, %tid.x;
	mov.u32 	%r2, %ctaid.x;
	mul.lo.s32 	%r3, %r61, %r1;
	shl.b32 	%r4, %r61, 12;
	shl.b32 	%r62, %r2, 10;
	or.b32  	%r5, %r62, %r1;
	setp.ge.u32 	%p1, %r5, %r60;
	mov.f32 	%f55, 0f00000000;
	@%p1 bra 	$L__BB0_2;
	cvta.to.global.u64 	%rd5, %rd2;
	mul.wide.u32 	%rd6, %r5, 4;
	add.s64 	%rd7, %rd5, %rd6;
	ld.global.f32 	%f55, [%rd7];
$L__BB0_2:
	setp.ge.u32 	%p2, %r5, %r60;
	shl.b32 	%r63, %r3, 2;
	mov.u32 	%r64, data;
	add.s32 	%r6, %r64, %r63;
	st.shared.f32 	[%r6], %f55;
	mov.u32 	%r256, %r60;
	@%p2 bra 	$L__BB0_5;
	setp.ne.s32 	%p3, %r59, 0;
	mov.u32 	%r256, %r5;
	@%p3 bra 	$L__BB0_5;
	mul.wide.u32 	%rd8, %r5, 4;
	add.s64 	%rd9, %rd1, %rd8;
	ld.global.u32 	%r256, [%rd9];
$L__BB0_5:
	add.s32 	%r9, %r6, %r4;
	st.shared.u32 	[%r9], %r256;
	setp.lt.s32 	%p4, %r61, 2;
	@%p4 bra 	$L__BB0_17;
	add.s32 	%r10, %r61, -1;
	add.s32 	%r66, %r61, -2;
	and.b32  	%r11, %r10, 7;
	setp.lt.u32 	%p5, %r66, 7;
	mov.b32 	%r259, 1;
	@%p5 bra 	$L__BB0_9;
	and.b32  	%r12, %r10, -8;
	mov.b32 	%r257, 1;
$L__BB0_8:
	.pragma "nounroll";
	shl.b32 	%r68, %r257, 2;
	add.s32 	%r69, %r6, %r68;
	mov.b32 	%r70, 0;
	st.shared.u32 	[%r69], %r70;
	add.s32 	%r71, %r69, %r4;
	st.shared.u32 	[%r71], %r60;
	st.shared.u32 	[%r69+4], %r70;
	st.shared.u32 	[%r71+4], %r60;
	st.shared.u32 	[%r69+8], %r70;
	st.shared.u32 	[%r71+8], %r60;
	st.shared.u32 	[%r69+12], %r70;
	st.shared.u32 	[%r71+12], %r60;
	st.shared.u32 	[%r69+16], %r70;
	st.shared.u32 	[%r71+16], %r60;
	st.shared.u32 	[%r69+20], %r70;
	st.shared.u32 	[%r71+20], %r60;
	st.shared.u32 	[%r69+24], %r70;
	st.shared.u32 	[%r71+24], %r60;
	st.shared.u32 	[%r69+28], %r70;
	st.shared.u32 	[%r71+28], %r60;
	add.s32 	%r259, %r257, 8;
	add.s32 	%r72, %r257, 7;
	setp.ne.s32 	%p6, %r72, %r12;
	mov.u32 	%r257, %r259;
	@%p6 bra 	$L__BB0_8;
$L__BB0_9:
	setp.eq.s32 	%p7, %r11, 0;
	@%p7 bra 	$L__BB0_17;
	and.b32  	%r16, %r10, 3;
	setp.lt.u32 	%p8, %r11, 4;
	@%p8 bra 	$L__BB0_12;
	shl.b32 	%r73, %r259, 2;
	add.s32 	%r74, %r6, %r73;
	mov.b32 	%r75, 0;
	st.shared.u32 	[%r74], %r75;
	add.s32 	%r76, %r74, %r4;
	st.shared.u32 	[%r76], %r60;
	st.shared.u32 	[%r74+4], %r75;
	st.shared.u32 	[%r76+4], %r60;
	st.shared.u32 	[%r74+8], %r75;
	st.shared.u32 	[%r76+8], %r60;
	st.shared.u32 	[%r74+12], %r75;
	st.shared.u32 	[%r76+12], %r60;
	add.s32 	%r259, %r259, 4;
$L__BB0_12:
	setp.eq.s32 	%p9, %r16, 0;
	@%p9 bra 	$L__BB0_17;
	setp.eq.s32 	%p10, %r16, 1;
	@%p10 bra 	$L__BB0_15;
	shl.b32 	%r77, %r259, 2;
	add.s32 	%r78, %r6, %r77;
	mov.b32 	%r79, 0;
	st.shared.u32 	[%r78], %r79;
	add.s32 	%r80, %r78, %r4;
	st.shared.u32 	[%r80], %r60;
	st.shared.u32 	[%r78+4], %r79;
	st.shared.u32 	[%r80+4], %r60;
	add.s32 	%r259, %r259, 2;
$L__BB0_15:
	and.b32  	%r81, %r10, 1;
	setp.eq.b32 	%p11, %r81, 1;
	not.pred 	%p12, %p11;
	@%p12 bra 	$L__BB0_17;
	shl.b32 	%r82, %r259, 2;
	add.s32 	%r83, %r6, %r82;
	mov.b32 	%r84, 0;
	st.shared.u32 	[%r83], %r84;
	add.s32 	%r85, %r83, %r4;
	st.shared.u32 	[%r85], %r60;
$L__BB0_17:
	bar.sync 	0;
	add.s32 	%r21, %r9, %r4;
	and.b32  	%r22, %r61, 3;
	and.b32  	%r23, %r61, 7;
	and.b32  	%r24, %r61, 2147483644;
	and.b32  	%r25, %r61, 1;
	and.b32  	%r26, %r61, 2147483640;
	neg.s32 	%r27, %r24;
	shl.b32 	%r87, %r1, 2;
	or.b32  	%r88, %r87, 8192;
	mad.lo.s32 	%r90, %r61, %r88, %r64;
	add.s32 	%r28, %r90, 8;
	or.b32  	%r91, %r87, 12288;
	mad.lo.s32 	%r92, %r61, %r91, %r64;
	add.s32 	%r29, %r92, 8;
	mov.b32 	%r261, 512;
$L__BB0_18:
	mov.u32 	%r30, %r261;
	setp.ge.u32 	%p13, %r1, %r30;
	@%p13 bra 	$L__BB0_39;
	setp.lt.s32 	%p14, %r61, 1;
	mad.lo.s32 	%r31, %r30, %r61, %r3;
	@%p14 bra 	$L__BB0_39;
	setp.lt.u32 	%p15, %r61, 4;
	mov.b32 	%r265, 0;
	mov.u32 	%r271, %r265;
	mov.u32 	%r272, %r265;
	@%p15 bra 	$L__BB0_23;
	mov.b32 	%r271, 0;
	mov.u32 	%r268, %r29;
	mov.u32 	%r269, %r28;
	mov.u32 	%r270, %r27;
	mov.u32 	%r272, %r271;
$L__BB0_22:
	.pragma "nounroll";
	shl.b32 	%r95, %r272, 2;
	add.s32 	%r96, %r6, %r95;
	ld.shared.f32 	%f4, [%r96];
	add.s32 	%r97, %r31, %r271;
	shl.b32 	%r98, %r97, 2;
	mov.u32 	%r99, data;
	add.s32 	%r100, %r99, %r98;
	ld.shared.f32 	%f5, [%r100];
	add.s32 	%r101, %r96, %r4;
	ld.shared.u32 	%r102, [%r101];
	add.s32 	%r103, %r100, %r4;
	ld.shared.u32 	%r104, [%r103];
	abs.f32 	%f6, %f4;
	abs.f32 	%f7, %f5;
	setp.eq.f32 	%p16, %f6, %f7;
	setp.lt.s32 	%p17, %r104, %r102;
	setp.gt.f32 	%p18, %f7, %f6;
	selp.u32 	%r105, -1, 0, %p18;
	selp.u32 	%r106, -1, 0, %p17;
	selp.b32 	%r107, %r106, %r105, %p16;
	and.b32  	%r108, %r107, 1;
	setp.eq.b32 	%p19, %r108, 1;
	selp.f32 	%f8, %f5, %f4, %p19;
	st.shared.f32 	[%r269+-8], %f8;
	selp.b32 	%r109, %r104, %r102, %p19;
	st.shared.u32 	[%r268+-8], %r109;
	not.pred 	%p20, %p19;
	selp.u32 	%r110, 1, 0, %p20;
	add.s32 	%r111, %r272, %r110;
	add.s32 	%r112, %r271, %r108;
	selp.b32 	%r113, 0, 4, %p19;
	add.s32 	%r114, %r96, %r113;
	ld.shared.f32 	%f9, [%r114];
	selp.b32 	%r115, 4, 0, %p19;
	add.s32 	%r116, %r100, %r115;
	ld.shared.f32 	%f10, [%r116];
	add.s32 	%r117, %r114, %r4;
	ld.shared.u32 	%r118, [%r117];
	add.s32 	%r119, %r116, %r4;
	ld.shared.u32 	%r120, [%r119];
	abs.f32 	%f11, %f9;
	abs.f32 	%f12, %f10;
	setp.eq.f32 	%p21, %f11, %f12;
	setp.lt.s32 	%p22, %r120, %r118;
	setp.gt.f32 	%p23, %f12, %f11;
	selp.u32 	%r121, -1, 0, %p22;
	selp.u32 	%r122, -1, 0, %p23;
	selp.b32 	%r123, %r121, %r122, %p21;
	and.b32  	%r124, %r123, 1;
	setp.eq.b32 	%p24, %r124, 1;
	selp.f32 	%f13, %f10, %f9, %p24;
	st.shared.f32 	[%r269+-4], %f13;
	selp.b32 	%r125, %r120, %r118, %p24;
	st.shared.u32 	[%r268+-4], %r125;
	not.pred 	%p25, %p24;
	selp.u32 	%r126, 1, 0, %p25;
	add.s32 	%r127, %r111, %r126;
	add.s32 	%r128, %r112, %r124;
	selp.b32 	%r129, 0, 4, %p24;
	add.s32 	%r130, %r114, %r129;
	ld.shared.f32 	%f14, [%r130];
	selp.b32 	%r131, 4, 0, %p24;
	add.s32 	%r132, %r116, %r131;
	ld.shared.f32 	%f15, [%r132];
	add.s32 	%r133, %r130, %r4;
	ld.shared.u32 	%r134, [%r133];
	add.s32 	%r135, %r132, %r4;
	ld.shared.u32 	%r136, [%r135];
	abs.f32 	%f16, %f14;
	abs.f32 	%f17, %f15;
	setp.eq.f32 	%p26, %f16, %f17;
	setp.lt.s32 	%p27, %r136, %r134;
	setp.gt.f32 	%p28, %f17, %f16;
	selp.u32 	%r137, -1, 0, %p27;
	selp.u32 	%r138, -1, 0, %p28;
	selp.b32 	%r139, %r137, %r138, %p26;
	and.b32  	%r140, %r139, 1;
	setp.eq.b32 	%p29, %r140, 1;
	selp.f32 	%f18, %f15, %f14, %p29;
	st.shared.f32 	[%r269], %f18;
	selp.b32 	%r141, %r136, %r134, %p29;
	st.shared.u32 	[%r268], %r141;
	not.pred 	%p30, %p29;
	selp.u32 	%r142, 1, 0, %p30;
	add.s32 	%r143, %r127, %r142;
	add.s32 	%r144, %r128, %r140;
	selp.b32 	%r145, 0, 4, %p29;
	add.s32 	%r146, %r130, %r145;
	ld.shared.f32 	%f19, [%r146];
	selp.b32 	%r147, 4, 0, %p29;
	add.s32 	%r148, %r132, %r147;
	ld.shared.f32 	%f20, [%r148];
	add.s32 	%r149, %r146, %r4;
	ld.shared.u32 	%r150, [%r149];
	add.s32 	%r151, %r148, %r4;
	ld.shared.u32 	%r152, [%r151];
	abs.f32 	%f21, %f19;
	abs.f32 	%f22, %f20;
	setp.eq.f32 	%p31, %f21, %f22;
	setp.lt.s32 	%p32, %r152, %r150;
	setp.gt.f32 	%p33, %f22, %f21;
	selp.u32 	%r153, -1, 0, %p32;
	selp.u32 	%r154, -1, 0, %p33;
	selp.b32 	%r155, %r153, %r154, %p31;
	and.b32  	%r156, %r155, 1;
	setp.eq.b32 	%p34, %r156, 1;
	selp.f32 	%f23, %f20, %f19, %p34;
	st.shared.f32 	[%r269+4], %f23;
	selp.b32 	%r157, %r152, %r150, %p34;
	st.shared.u32 	[%r268+4], %r157;
	not.pred 	%p35, %p34;
	selp.u32 	%r158, 1, 0, %p35;
	add.s32 	%r272, %r143, %r158;
	add.s32 	%r271, %r144, %r156;
	add.s32 	%r270, %r270, 4;
	add.s32 	%r269, %r269, 16;
	add.s32 	%r268, %r268, 16;
	setp.eq.s32 	%p36, %r270, 0;
	mov.u32 	%r265, %r24;
	@%p36 bra 	$L__BB0_23;
	bra.uni 	$L__BB0_22;
$L__BB0_23:
	setp.eq.s32 	%p37, %r22, 0;
	@%p37 bra 	$L__BB0_28;
	setp.eq.s32 	%p38, %r22, 1;
	@%p38 bra 	$L__BB0_26;
	shl.b32 	%r159, %r272, 2;
	add.s32 	%r160, %r6, %r159;
	ld.shared.f32 	%f24, [%r160];
	add.s32 	%r161, %r31, %r271;
	shl.b32 	%r162, %r161, 2;
	mov.u32 	%r163, data;
	add.s32 	%r164, %r163, %r162;
	ld.shared.f32 	%f25, [%r164];
	add.s32 	%r165, %r160, %r4;
	ld.shared.u32 	%r166, [%r165];
	add.s32 	%r167, %r164, %r4;
	ld.shared.u32 	%r168, [%r167];
	abs.f32 	%f26, %f24;
	abs.f32 	%f27, %f25;
	setp.eq.f32 	%p39, %f26, %f27;
	setp.lt.s32 	%p40, %r168, %r166;
	setp.gt.f32 	%p41, %f27, %f26;
	selp.u32 	%r169, -1, 0, %p41;
	selp.u32 	%r170, -1, 0, %p40;
	selp.b32 	%r171, %r170, %r169, %p39;
	and.b32  	%r172, %r171, 1;
	setp.eq.b32 	%p42, %r172, 1;
	selp.f32 	%f28, %f25, %f24, %p42;
	shl.b32 	%r173, %r265, 2;
	add.s32 	%r174, %r21, %r173;
	st.shared.f32 	[%r174], %f28;
	selp.b32 	%r175, %r168, %r166, %p42;
	add.s32 	%r176, %r174, %r4;
	st.shared.u32 	[%r176], %r175;
	not.pred 	%p43, %p42;
	selp.u32 	%r177, 1, 0, %p43;
	add.s32 	%r178, %r272, %r177;
	add.s32 	%r179, %r271, %r172;
	selp.b32 	%r180, 0, 4, %p42;
	add.s32 	%r181, %r160, %r180;
	ld.shared.f32 	%f29, [%r181];
	selp.b32 	%r182, 4, 0, %p42;
	add.s32 	%r183, %r164, %r182;
	ld.shared.f32 	%f30, [%r183];
	add.s32 	%r184, %r181, %r4;
	ld.shared.u32 	%r185, [%r184];
	add.s32 	%r186, %r183, %r4;
	ld.shared.u32 	%r187, [%r186];
	abs.f32 	%f31, %f29;
	abs.f32 	%f32, %f30;
	setp.eq.f32 	%p44, %f31, %f32;
	setp.lt.s32 	%p45, %r187, %r185;
	setp.gt.f32 	%p46, %f32, %f31;
	selp.u32 	%r188, -1, 0, %p45;
	selp.u32 	%r189, -1, 0, %p46;
	selp.b32 	%r190, %r188, %r189, %p44;
	and.b32  	%r191, %r190, 1;
	setp.eq.b32 	%p47, %r191, 1;
	selp.f32 	%f33, %f30, %f29, %p47;
	st.shared.f32 	[%r174+4], %f33;
	selp.b32 	%r192, %r187, %r185, %p47;
	st.shared.u32 	[%r176+4], %r192;
	not.pred 	%p48, %p47;
	selp.u32 	%r193, 1, 0, %p48;
	add.s32 	%r272, %r178, %r193;
	add.s32 	%r271, %r179, %r191;
	add.s32 	%r265, %r265, 2;
$L__BB0_26:
	setp.eq.s32 	%p49, %r25, 0;
	@%p49 bra 	$L__BB0_28;
	shl.b32 	%r194, %r272, 2;
	add.s32 	%r195, %r6, %r194;
	ld.shared.f32 	%f34, [%r195];
	add.s32 	%r196, %r31, %r271;
	shl.b32 	%r197, %r196, 2;
	mov.u32 	%r198, data;
	add.s32 	%r199, %r198, %r197;
	ld.shared.f32 	%f35, [%r199];
	add.s32 	%r200, %r195, %r4;
	ld.shared.u32 	%r201, [%r200];
	add.s32 	%r202, %r199, %r4;
	ld.shared.u32 	%r203, [%r202];
	abs.f32 	%f36, %f34;
	abs.f32 	%f37, %f35;
	setp.eq.f32 	%p50, %f36, %f37;
	setp.lt.s32 	%p51, %r203, %r201;
	setp.gt.f32 	%p52, %f37, %f36;
	selp.u32 	%r204, -1, 0, %p52;
	selp.u32 	%r205, -1, 0, %p51;
	selp.b32 	%r206, %r205, %r204, %p50;
	and.b32  	%r207, %r206, 1;
	setp.eq.b32 	%p53, %r207, 1;
	selp.f32 	%f38, %f35, %f34, %p53;
	shl.b32 	%r208, %r265, 2;
	add.s32 	%r209, %r21, %r208;
	st.shared.f32 	[%r209], %f38;
	selp.b32 	%r210, %r203, %r201, %p53;
	add.s32 	%r211, %r209, %r4;
	st.shared.u32 	[%r211], %r210;
$L__BB0_28:
	setp.lt.u32 	%p54, %r61, 8;
	mov.b32 	%r275, 0;
	@%p54 bra 	$L__BB0_31;
	mov.b32 	%r273, 0;
$L__BB0_30:
	.pragma "nounroll";
	shl.b32 	%r214, %r273, 2;
	add.s32 	%r215, %r21, %r214;
	ld.shared.f32 	%f39, [%r215];
	add.s32 	%r216, %r6, %r214;
	st.shared.f32 	[%r216], %f39;
	add.s32 	%r217, %r215, %r4;
	ld.shared.u32 	%r218, [%r217];
	add.s32 	%r219, %r216, %r4;
	st.shared.u32 	[%r219], %r218;
	ld.shared.f32 	%f40, [%r215+4];
	st.shared.f32 	[%r216+4], %f40;
	ld.shared.u32 	%r220, [%r217+4];
	st.shared.u32 	[%r219+4], %r220;
	ld.shared.f32 	%f41, [%r215+8];
	st.shared.f32 	[%r216+8], %f41;
	ld.shared.u32 	%r221, [%r217+8];
	st.shared.u32 	[%r219+8], %r221;
	ld.shared.f32 	%f42, [%r215+12];
	st.shared.f32 	[%r216+12], %f42;
	ld.shared.u32 	%r222, [%r217+12];
	st.shared.u32 	[%r219+12], %r222;
	ld.shared.f32 	%f43, [%r215+16];
	st.shared.f32 	[%r216+16], %f43;
	ld.shared.u32 	%r223, [%r217+16];
	st.shared.u32 	[%r219+16], %r223;
	ld.shared.f32 	%f44, [%r215+20];
	st.shared.f32 	[%r216+20], %f44;
	ld.shared.u32 	%r224, [%r217+20];
	st.shared.u32 	[%r219+20], %r224;
	ld.shared.f32 	%f45, [%r215+24];
	st.shared.f32 	[%r216+24], %f45;
	ld.shared.u32 	%r225, [%r217+24];
	st.shared.u32 	[%r219+24], %r225;
	ld.shared.f32 	%f46, [%r215+28];
	st.shared.f32 	[%r216+28], %f46;
	ld.shared.u32 	%r226, [%r217+28];
	st.shared.u32 	[%r219+28], %r226;
	add.s32 	%r273, %r273, 8;
	setp.ne.s32 	%p55, %r273, %r26;
	mov.u32 	%r275, %r26;
	@%p55 bra 	$L__BB0_30;
$L__BB0_31:
	setp.eq.s32 	%p56, %r23, 0;
	@%p56 bra 	$L__BB0_39;
	add.s32 	%r227, %r23, -1;
	setp.lt.u32 	%p57, %r227, 3;
	@%p57 bra 	$L__BB0_34;
	shl.b32 	%r228, %r275, 2;
	add.s32 	%r229, %r21, %r228;
	ld.shared.f32 	%f47, [%r229];
	add.s32 	%r230, %r6, %r228;
	st.shared.f32 	[%r230], %f47;
	add.s32 	%r231, %r229, %r4;
	ld.shared.u32 	%r232, [%r231];
	add.s32 	%r233, %r230, %r4;
	st.shared.u32 	[%r233], %r232;
	ld.shared.f32 	%f48, [%r229+4];
	st.shared.f32 	[%r230+4], %f48;
	ld.shared.u32 	%r234, [%r231+4];
	st.shared.u32 	[%r233+4], %r234;
	ld.shared.f32 	%f49, [%r229+8];
	st.shared.f32 	[%r230+8], %f49;
	ld.shared.u32 	%r235, [%r231+8];
	st.shared.u32 	[%r233+8], %r235;
	ld.shared.f32 	%f50, [%r229+12];
	st.shared.f32 	[%r230+12], %f50;
	ld.shared.u32 	%r236, [%r231+12];
	st.shared.u32 	[%r233+12], %r236;
	add.s32 	%r275, %r275, 4;
$L__BB0_34:
	setp.eq.s32 	%p58, %r22, 0;
	@%p58 bra 	$L__BB0_39;
	setp.eq.s32 	%p59, %r22, 1;
	@%p59 bra 	$L__BB0_37;
	shl.b32 	%r237, %r275, 2;
	add.s32 	%r238, %r21, %r237;
	ld.shared.f32 	%f51, [%r238];
	add.s32 	%r239, %r6, %r237;
	st.shared.f32 	[%r239], %f51;
	add.s32 	%r240, %r238, %r4;
	ld.shared.u32 	%r241, [%r240];
	add.s32 	%r242, %r239, %r4;
	st.shared.u32 	[%r242], %r241;
	ld.shared.f32 	%f52, [%r238+4];
	st.shared.f32 	[%r239+4], %f52;
	ld.shared.u32 	%r243, [%r240+4];
	st.shared.u32 	[%r242+4], %r243;
	add.s32 	%r275, %r275, 2;
$L__BB0_37:
	setp.eq.s32 	%p60, %r25, 0;
	@%p60 bra 	$L__BB0_39;
	shl.b32 	%r244, %r275, 2;
	add.s32 	%r245, %r21, %r244;
	ld.shared.f32 	%f53, [%r245];
	add.s32 	%r246, %r6, %r244;
	st.shared.f32 	[%r246], %f53;
	add.s32 	%r247, %r245, %r4;
	ld.shared.u32 	%r248, [%r247];
	add.s32 	%r249, %r246, %r4;
	st.shared.u32 	[%r249], %r248;
$L__BB0_39:
	bar.sync 	0;
	shr.u32 	%r261, %r30, 1;
	setp.gt.u32 	%p61, %r30, 1;
	@%p61 bra 	$L__BB0_18;
	setp.ge.s32 	%p62, %r1, %r61;
	@%p62 bra 	$L__BB0_42;
	ld.param.u64 	%rd14, [_Z9max_abs_kIfEvPT_S1_Piiii_param_1];
	shl.b32 	%r250, %r1, 2;
	mov.u32 	%r251, data;
	add.s32 	%r252, %r251, %r250;
	ld.shared.f32 	%f54, [%r252];
	mad.lo.s32 	%r253, %r61, %r2, %r1;
	cvta.to.global.u64 	%rd10, %rd14;
	mul.wide.u32 	%rd11, %r253, 4;
	add.s64 	%rd12, %rd10, %rd11;
	st.global.f32 	[%rd12], %f54;
	add.s32 	%r254, %r252, %r4;
	ld.shared.u32 	%r255, [%r254];
	add.s64 	%rd13, %rd1, %rd11;
	st.global.u32 	[%rd13], %r255;
$L__BB0_42:
	ret;

}


// ===== COMPILED SASS (sm_100) =====

	.target	sm_100

	.elftype	@"ET_EXEC"


//--------------------- .note.nv.tkinfo           --------------------------
	.section	.note.nv.tkinfo,"",@"SHT_NOTE"
	.sectionflags	@"SHF_NOTE_NV_TKINFO"
	.tkinfo
        /*0018*/ 	.word	0x00000002
        /*0030*/ 	.string	""
        /*0030*/ 	.string	"ptxas"
        /*0030*/ 	.string	"Cuda compilation tools, release 13.0, V13.0.88"
        /*0030*/ 	.string	"Build cuda_13.0.r13.0/compiler.36424714_0"
        /*0030*/ 	.string	"-arch sm_100 -m 64 "



//--------------------- .note.nv.cuinfo           --------------------------
	.section	.note.nv.cuinfo,"",@"SHT_NOTE"
	.sectionflags	@"SHF_NOTE_NV_CUINFO"
        /*0018*/ 	.short	0x0002
        /*001a*/ 	.short	0x0064
        /*001c*/ 	.short	0x0082
	.zero		2


//--------------------- .nv.info                  --------------------------
	.section	.nv.info,"",@"SHT_CUDA_INFO"
	.align	4


	//----- nvinfo : EIATTR_REGCOUNT
	.align		4
        /*0000*/ 	.byte	0x04, 0x2f
        /*0002*/ 	.short	(.L_1 - .L_0)
	.align		4
.L_0:
        /*0004*/ 	.word	index@(_Z9max_abs_kIfEvPT_S1_Piiii)
        /*0008*/ 	.word	0x0000001f


	//----- nvinfo : EIATTR_FRAME_SIZE
	.align		4
.L_1:
        /*000c*/ 	.byte	0x04, 0x11
        /*000e*/ 	.short	(.L_3 - .L_2)
	.align		4
.L_2:
        /*0010*/ 	.word	index@(_Z9max_abs_kIfEvPT_S1_Piiii)
        /*0014*/ 	.word	0x00000000


	//----- nvinfo : EIATTR_MIN_STACK_SIZE
	.align		4
.L_3:
        /*0018*/ 	.byte	0x04, 0x12
        /*001a*/ 	.short	(.L_5 - .L_4)
	.align		4
.L_4:
        /*001c*/ 	.word	index@(_Z9max_abs_kIfEvPT_S1_Piiii)
        /*0020*/ 	.word	0x00000000
.L_5:


//--------------------- .nv.compat                --------------------------
	.section	.nv.compat,"",@"SHT_CUDA_COMPAT_INFO"
	.align	4
        /*0000*/ 	.byte	0x02, 0x09, 0x00, 0x00, 0x02, 0x02, 0x01, 0x00, 0x02, 0x05, 0x05, 0x00, 0x03, 0x07, 0x01, 0x01
        /*0010*/ 	.byte	0x02, 0x03, 0x00, 0x00, 0x02, 0x06, 0x01, 0x00, 0x04, 0x0b, 0x08, 0x00, 0x09, 0x00, 0x00, 0x00
        /*0020*/ 	.byte	0x00, 0x00, 0x00, 0x00


//--------------------- .nv.info._Z9max_abs_kIfEvPT_S1_Piiii --------------------------
	.section	.nv.info._Z9max_abs_kIfEvPT_S1_Piiii,"",@"SHT_CUDA_INFO"
	.sectionflags	@""
	.align	4


	//----- nvinfo : EIATTR_CUDA_API_VERSION
	.align		4
        /*0000*/ 	.byte	0x04, 0x37
        /*0002*/ 	.short	(.L_7 - .L_6)
.L_6:
        /*0004*/ 	.word	0x00000082


	//----- nvinfo : EIATTR_KPARAM_INFO
	.align		4
.L_7:
        /*0008*/ 	.byte	0x04, 0x17
        /*000a*/ 	.short	(.L_9 - .L_8)
.L_8:
        /*000c*/ 	.word	0x00000000
        /*0010*/ 	.short	0x0005
        /*0012*/ 	.short	0x0020
        /*0014*/ 	.byte	0x00, 0xf0, 0x11, 0x00


	//----- nvinfo : EIATTR_KPARAM_INFO
	.align		4
.L_9:
        /*0018*/ 	.byte	0x04, 0x17
        /*001a*/ 	.short	(.L_11 - .L_10)
.L_10:
        /*001c*/ 	.word	0x00000000
        /*0020*/ 	.short	0x0004
        /*0022*/ 	.short	0x001c
        /*0024*/ 	.byte	0x00, 0xf0, 0x11, 0x00


	//----- nvinfo : EIATTR_KPARAM_INFO
	.align		4
.L_11:
        /*0028*/ 	.byte	0x04, 0x17
        /*002a*/ 	.short	(.L_13 - .L_12)
.L_12:
        /*002c*/ 	.word	0x00000000
        /*0030*/ 	.short	0x0003
        /*0032*/ 	.short	0x0018
        /*0034*/ 	.byte	0x00, 0xf0, 0x11, 0x00


	//----- nvinfo : EIATTR_KPARAM_INFO
	.align		4
.L_13:
        /*0038*/ 	.byte	0x04, 0x17
        /*003a*/ 	.short	(.L_15 - .L_14)
.L_14:
        /*003c*/ 	.word	0x00000000
        /*0040*/ 	.short	0x0002
        /*0042*/ 	.short	0x0010
        /*0044*/ 	.byte	0x00, 0xf5, 0x21, 0x00


	//----- nvinfo : EIATTR_KPARAM_INFO
	.align		4
.L_15:
        /*0048*/ 	.byte	0x04, 0x17
        /*004a*/ 	.short	(.L_17 - .L_16)
.L_16:
        /*004c*/ 	.word	0x00000000
        /*0050*/ 	.short	0x0001
        /*0052*/ 	.short	0x0008
        /*0054*/ 	.byte	0x00, 0xf5, 0x21, 0x00


	//----- nvinfo : EIATTR_KPARAM_INFO
	.align		4
.L_17:
        /*0058*/ 	.byte	0x04, 0x17
        /*005a*/ 	.short	(.L_19 - .L_18)
.L_18:
        /*005c*/ 	.word	0x00000000
        /*0060*/ 	.short	0x0000
        /*0062*/ 	.short	0x0000
        /*0064*/ 	.byte	0x00, 0xf5, 0x21, 0x00


	//----- nvinfo : EIATTR_SPARSE_MMA_MASK
	.align		4
.L_19:
        /*0068*/ 	.byte	0x03, 0x50
        /*006a*/ 	.short	0x0000


	//----- nvinfo : EIATTR_MAXREG_COUNT
	.align		4
        /*006c*/ 	.byte	0x03, 0x1b
        /*006e*/ 	.short	0x00ff


	//----- nvinfo : EIATTR_NUM_BARRIERS
	.align		4
        /*0070*/ 	.byte	0x02, 0x4c
        /*0072*/ 	.byte	0x01
	.zero		1


	//----- nvinfo : EIATTR_MERCURY_ISA_VERSION
	.align		4
        /*0074*/ 	.byte	0x03, 0x5f
        /*0076*/ 	.short	0x0101


	//----- nvinfo : EIATTR_VRC_CTA_INIT_COUNT
	.align		4
        /*0078*/ 	.byte	0x02, 0x4a
	.zero		1
	.zero		1


	//----- nvinfo : EIATTR_EXIT_INSTR_OFFSETS
	.align		4
        /*007c*/ 	.byte	0x04, 0x1c
        /*007e*/ 	.short	(.L_21 - .L_20)


	//   ....[0]....
.L_20:
        /*0080*/ 	.word	0x00001a50


	//   ....[1]....
        /*0084*/ 	.word	0x00001b40


	//----- nvinfo : EIATTR_CRS_STACK_SIZE
	.align		4
.L_21:
        /*0088*/ 	.byte	0x04, 0x1e
        /*008a*/ 	.short	(.L_23 - .L_22)
.L_22:
        /*008c*/ 	.word	0x00000000


	//----- nvinfo : EIATTR_CBANK_PARAM_SIZE
	.align		4
.L_23:
        /*0090*/ 	.byte	0x03, 0x19
        /*0092*/ 	.short	0x0024


	//----- nvinfo : EIATTR_PARAM_CBANK
	.align		4
        /*0094*/ 	.byte	0x04, 0x0a
        /*0096*/ 	.short	(.L_25 - .L_24)
	.align		4
.L_24:
        /*0098*/ 	.word	index@(.nv.constant0._Z9max_abs_kIfEvPT_S1_Piiii)
        /*009c*/ 	.short	0x0380
        /*009e*/ 	.short	0x0024


	//----- nvinfo : EIATTR_SW_WAR
	.align		4
.L_25:
        /*00a0*/ 	.byte	0x04, 0x36
        /*00a2*/ 	.short	(.L_27 - .L_26)
.L_26:
        /*00a4*/ 	.word	0x00000008
.L_27:


//--------------------- .nv.callgraph             --------------------------
	.section	.nv.callgraph,"",@"SHT_CUDA_CALLGRAPH"
	.align	4
	.sectionentsize	8
	.align		4
        /*0000*/ 	.word	0x00000000
	.align		4
        /*0004*/ 	.word	0xffffffff
	.align		4
        /*0008*/ 	.word	0x00000000
	.align		4
        /*000c*/ 	.word	0xfffffffe
	.align		4
        /*0010*/ 	.word	0x00000000
	.align		4
        /*0014*/ 	.word	0xfffffffd
	.align		4
        /*0018*/ 	.word	0x00000000
	.align		4
        /*001c*/ 	.word	0xfffffffc


//--------------------- .text._Z9max_abs_kIfEvPT_S1_Piiii --------------------------
	.section	.text._Z9max_abs_kIfEvPT_S1_Piiii,"ax",@progbits
	.align	128
        .global         _Z9max_abs_kIfEvPT_S1_Piiii
        .type           _Z9max_abs_kIfEvPT_S1_Piiii,@function
        .size           _Z9max_abs_kIfEvPT_S1_Piiii,(.L_x_19 - _Z9max_abs_kIfEvPT_S1_Piiii)
        .other          _Z9max_abs_kIfEvPT_S1_Piiii,@"STO_CUDA_ENTRY STV_DEFAULT"
_Z9max_abs_kIfEvPT_S1_Piiii:
.text._Z9max_abs_kIfEvPT_S1_Piiii:
[----:B------:R-:W-:Y:S01]  /*0000*/  LDC R1, c[0x0][0x37c] ;  /* 0x0000df00ff017b82 */ /* 0x000fe20000000800 */
[----:B------:R-:W0:Y:S07]  /*0010*/  S2R R3, SR_TID.X ;  /* 0x0000000000037919 */ /* 0x000e2e0000002100 */
[----:B------:R-:W1:Y:S01]  /*0020*/  S2UR UR7, SR_CTAID.X ;  /* 0x00000000000779c3 */ /* 0x000e620000002500 */
[----:B------:R-:W2:Y:S01]  /*0030*/  LDCU.64 UR8, c[0x0][0x358] ;  /* 0x00006b00ff0877ac */ /* 0x000ea20008000a00 */
[----:B------:R-:W-:-:S06]  /*0040*/  IMAD.MOV.U32 R11, RZ, RZ, RZ ;  /* 0x000000ffff0b7224 */ /* 0x000fcc00078e00ff */
[----:B------:R-:W3:Y:S08]  /*0050*/  LDC R4, c[0x0][0x39c] ;  /* 0x0000e700ff047b82 */ /* 0x000ef00000000800 */
[----:B------:R-:W4:Y:S01]  /*0060*/  S2UR UR5, SR_CgaCtaId ;  /* 0x00000000000579c3 */ /* 0x000f220000008800 */
[----:B-1----:R-:W-:-:S07]  /*0070*/  USHF.L.U32 UR4, UR7, 0xa, URZ ;  /* 0x0000000a07047899 */ /* 0x002fce00080006ff */
[----:B------:R-:W1:Y:S01]  /*0080*/  LDC R6, c[0x0][0x3a0] ;  /* 0x0000e800ff067b82 */ /* 0x000e620000000800 */
[----:B0-----:R-:W-:-:S04]  /*0090*/  LOP3.LUT R7, R3, UR4, RZ, 0xfc, !PT ;  /* 0x0000000403077c12 */ /* 0x001fc8000f8efcff */
[----:B---3--:R-:W-:-:S13]  /*00a0*/  ISETP.GE.U32.AND P0, PT, R7, R4, PT ;  /* 0x000000040700720c */ /* 0x008fda0003f06070 */
[----:B------:R-:W0:Y:S02]  /*00b0*/  @!P0 LDC.64 R8, c[0x0][0x380] ;  /* 0x0000e000ff088b82 */ /* 0x000e240000000a00 */
[----:B0-----:R-:W-:-:S05]  /*00c0*/  @!P0 IMAD.WIDE.U32 R8, R7, 0x4, R8 ;  /* 0x0000000407088825 */ /* 0x001fca00078e0008 */
[----:B--2---:R0:W5:Y:S01]  /*00d0*/  @!P0 LDG.E R11, desc[UR8][R8.64] ;  /* 0x00000008080b8981 */ /* 0x004162000c1e1900 */
[----:B------:R-:W2:Y:S01]  /*00e0*/  LDCU UR6, c[0x0][0x39c] ;  /* 0x00007380ff0677ac */ /* 0x000ea20008000800 */
[----:B-1----:R-:W-:Y:S01]  /*00f0*/  IMAD R2, R3, R6, RZ ;  /* 0x0000000603027224 */ /* 0x002fe200078e02ff */
[----:B------:R-:W-:Y:S01]  /*0100*/  BSSY.RECONVERGENT B0, `(.L_x_0) ;  /* 0x000000e000007945 */ /* 0x000fe20003800200 */
[----:B------:R-:W-:Y:S02]  /*0110*/  UMOV UR4, 0x400 ;  /* 0x0000040000047882 */ /* 0x000fe40000000000 */
[----:B----4-:R-:W-:-:S06]  /*0120*/  ULEA UR4, UR5, UR4, 0x18 ;  /* 0x0000000405047291 */ /* 0x010fcc000f8ec0ff */
[----:B------:R-:W-:-:S05]  /*0130*/  LEA R0, R2, UR4, 0x2 ;  /* 0x0000000402007c11 */ /* 0x000fca000f8e10ff */
[----:B------:R-:W-:Y:S02]  /*0140*/  IMAD R5, R6, 0x1000, R0 ;  /* 0x0000100006057824 */ /* 0x000fe400078e0200 */
[----:B--2---:R-:W-:Y:S01]  /*0150*/  IMAD.U32 R10, RZ, RZ, UR6 ;  /* 0x00000006ff0a7e24 */ /* 0x004fe2000f8e00ff */
[----:B0-----:R-:W-:Y:S06]  /*0160*/  @P0 BRA `(.L_x_1) ;  /* 0x00000000001c0947 */ /* 0x001fec0003800000 */
[----:B------:R-:W0:Y:S01]  /*0170*/  LDCU UR5, c[0x0][0x398] ;  /* 0x00007300ff0577ac */ /* 0x000e220008000800 */
[----:B------:R-:W-:Y:S01]  /*0180*/  IMAD.MOV.U32 R10, RZ, RZ, R7 ;  /* 0x000000ffff0a7224 */ /* 0x000fe200078e0007 */
[----:B0-----:R-:W-:-:S09]  /*0190*/  UISETP.NE.AND UP0, UPT, UR5, URZ, UPT ;  /* 0x000000ff0500728c */ /* 0x001fd2000bf05270 */
[----:B------:R-:W-:Y:S05]  /*01a0*/  BRA.U UP0, `(.L_x_1) ;  /* 0x00000001000c7547 */ /* 0x000fea000b800000 */
[----:B------:R-:W0:Y:S02]  /*01b0*/  LDC.64 R8, c[0x0][0x390] ;  /* 0x0000e400ff087b82 */ /* 0x000e240000000a00 */
[----:B0-----:R-:W-:-:S05]  /*01c0*/  IMAD.WIDE.U32 R8, R7, 0x4, R8 ;  /* 0x0000000407087825 */ /* 0x001fca00078e0008 */
[----:B------:R0:W5:Y:S02]  /*01d0*/  LDG.E R10, desc[UR8][R8.64] ;  /* 0x00000008080a7981 */ /* 0x000164000c1e1900 */
.L_x_1:
[----:B------:R-:W-:Y:S05]  /*01e0*/  BSYNC.RECONVERGENT B0 ;  /* 0x0000000000007941 */ /* 0x000fea0003800200 */
.L_x_0:
[----:B-----5:R1:W-:Y:S01]  /*01f0*/  STS [R0], R11 ;  /* 0x0000000b00007388 */ /* 0x0203e20000000800 */
[----:B------:R-:W-:-:S03]  /*0200*/  ISETP.GE.AND P0, PT, R6, 0x2, PT ;  /* 0x000000020600780c */ /* 0x000fc60003f06270 */
[----:B------:R1:W-:Y:S10]  /*0210*/  STS [R5], R10 ;  /* 0x0000000a05007388 */ /* 0x0003f40000000800 */
[----:B-1----:R-:W-:Y:S05]  /*0220*/  @!P0 BRA `(.L_x_2) ;  /* 0x0000000000fc8947 */ /* 0x002fea0003800000 */
[----:B------:R-:W-:Y:S02]  /*0230*/  VIADD R7, R6, 0xfffffffe ;  /* 0xfffffffe06077836 */ /* 0x000fe40000000000 */
[----:B0-----:R-:W-:-:S03]  /*0240*/  IMAD.MOV.U32 R9, RZ, RZ, 0x1 ;  /* 0x00000001ff097424 */ /* 0x001fc600078e00ff */
[----:B------:R-:W-:Y:S01]  /*0250*/  ISETP.GE.U32.AND P0, PT, R7, 0x7, PT ;  /* 0x000000070700780c */ /* 0x000fe20003f06070 */
[----:B------:R-:W-:-:S05]  /*0260*/  VIADD R7, R6, 0xffffffff ;  /* 0xffffffff06077836 */ /* 0x000fca0000000000 */
[----:B------:R-:W-:-:S07]  /*0270*/  LOP3.LUT R10, R7, 0x7, RZ, 0xc0, !PT ;  /* 0x00000007070a7812 */ /* 0x000fce00078ec0ff */
[----:B------:R-:W-:Y:S05]  /*0280*/  @!P0 BRA `(.L_x_3) ;  /* 0x0000000000608947 */ /* 0x000fea0003800000 */
[----:B------:R-:W-:Y:S01]  /*0290*/  LOP3.LUT R8, R7, 0xfffffff8, RZ, 0xc0, !PT ;  /* 0xfffffff807087812 */ /* 0x000fe200078ec0ff */
[----:B------:R-:W-:-:S07]  /*02a0*/  IMAD.MOV.U32 R9, RZ, RZ, 0x1 ;  /* 0x00000001ff097424 */ /* 0x000fce00078e00ff */
.L_x_4:
[C---:B0-----:R-:W-:Y:S02]  /*02b0*/  IMAD R11, R9.reuse, 0x4, R0 ;  /* 0x00000004090b7824 */ /* 0x041fe400078e0200 */
[C---:B------:R-:W-:Y:S02]  /*02c0*/  VIADD R15, R9.reuse, 0x7 ;  /* 0x00000007090f7836 */ /* 0x040fe40000000000 */
[----:B------:R-:W-:Y:S01]  /*02d0*/  IMAD R13, R6, 0x1000, R11 ;  /* 0x00001000060d7824 */ /* 0x000fe200078e020b */
[----:B------:R0:W-:Y:S01]  /*02e0*/  STS [R11], RZ ;  /* 0x000000ff0b007388 */ /* 0x0001e20000000800 */
[----:B------:R-:W-:Y:S01]  /*02f0*/  VIADD R9, R9, 0x8 ;  /* 0x0000000809097836 */ /* 0x000fe20000000000 */
[----:B------:R-:W-:Y:S02]  /*0300*/  ISETP.NE.AND P0, PT, R15, R8, PT ;  /* 0x000000080f00720c */ /* 0x000fe40003f05270 */
[----:B------:R0:W-:Y:S04]  /*0310*/  STS [R13], R4 ;  /* 0x000000040d007388 */ /* 0x0001e80000000800 */
[----:B------:R0:W-:Y:S04]  /*0320*/  STS [R11+0x4], RZ ;  /* 0x000004ff0b007388 */ /* 0x0001e80000000800 */
[----:B------:R0:W-:Y:S04]  /*0330*/  STS [R13+0x4], R4 ;  /* 0x000004040d007388 */ /* 0x0001e80000000800 */
        /* <DEDUP_REMOVED lines=11> */
[----:B------:R0:W-:Y:S01]  /*03f0*/  STS [R13+0x1c], R4 ;  /* 0x00001c040d007388 */ /* 0x0001e20000000800 */
[----:B------:R-:W-:Y:S05]  /*0400*/  @P0 BRA `(.L_x_4) ;  /* 0xfffffffc00a80947 */ /* 0x000fea000383ffff */
.L_x_3:
[----:B------:R-:W-:-:S13]  /*0410*/  ISETP.NE.AND P0, PT, R10, RZ, PT ;  /* 0x000000ff0a00720c */ /* 0x000fda0003f05270 */
[----:B------:R-:W-:Y:S05]  /*0420*/  @!P0 BRA `(.L_x_2) ;  /* 0x00000000007c8947 */ /* 0x000fea0003800000 */
[----:B------:R-:W-:Y:S02]  /*0430*/  ISETP.GE.U32.AND P0, PT, R10, 0x4, PT ;  /* 0x000000040a00780c */ /* 0x000fe40003f06070 */
[----:B------:R-:W-:-:S04]  /*0440*/  LOP3.LUT R8, R7, 0x3, RZ, 0xc0, !PT ;  /* 0x0000000307087812 */ /* 0x000fc800078ec0ff */
[----:B------:R-:W-:-:S07]  /*0450*/  ISETP.NE.AND P1, PT, R8, RZ, PT ;  /* 0x000000ff0800720c */ /* 0x000fce0003f25270 */
[----:B------:R-:W-:Y:S06]  /*0460*/  @!P0 BRA `(.L_x_5) ;  /* 0x00000000002c8947 */ /* 0x000fec0003800000 */
[C---:B0-----:R-:W-:Y:S01]  /*0470*/  LEA R11, R9.reuse, R0, 0x2 ;  /* 0x00000000090b7211 */ /* 0x041fe200078e10ff */
[----:B------:R-:W-:-:S04]  /*0480*/  VIADD R9, R9, 0x4 ;  /* 0x0000000409097836 */ /* 0x000fc80000000000 */
[----:B------:R-:W-:Y:S01]  /*0490*/  IMAD R13, R6, 0x1000, R11 ;  /* 0x00001000060d7824 */ /* 0x000fe200078e020b */
[----:B------:R1:W-:Y:S04]  /*04a0*/  STS [R11], RZ ;  /* 0x000000ff0b007388 */ /* 0x0003e80000000800 */
[----:B------:R1:W-:Y:S04]  /*04b0*/  STS [R13], R4 ;  /* 0x000000040d007388 */ /* 0x0003e80000000800 */
[----:B------:R1:W-:Y:S04]  /*04c0*/  STS [R11+0x4], RZ ;  /* 0x000004ff0b007388 */ /* 0x0003e80000000800 */
[----:B------:R1:W-:Y:S04]  /*04d0*/  STS [R13+0x4], R4 ;  /* 0x000004040d007388 */ /* 0x0003e80000000800 */
[----:B------:R1:W-:Y:S04]  /*04e0*/  STS [R11+0x8], RZ ;  /* 0x000008ff0b007388 */ /* 0x0003e80000000800 */
[----:B------:R1:W-:Y:S04]  /*04f0*/  STS [R13+0x8], R4 ;  /* 0x000008040d007388 */ /* 0x0003e80000000800 */
[----:B------:R1:W-:Y:S04]  /*0500*/  STS [R11+0xc], RZ ;  /* 0x00000cff0b007388 */ /* 0x0003e80000000800 */
[----:B------:R1:W-:Y:S02]  /*0510*/  STS [R13+0xc], R4 ;  /* 0x00000c040d007388 */ /* 0x0003e40000000800 */
.L_x_5:
[----:B------:R-:W-:Y:S05]  /*0520*/  @!P1 BRA `(.L_x_2) ;  /* 0x00000000003c9947 */ /* 0x000fea0003800000 */
[----:B------:R-:W-:Y:S02]  /*0530*/  ISETP.NE.AND P0, PT, R8, 0x1, PT ;  /* 0x000000010800780c */ /* 0x000fe40003f05270 */
[----:B------:R-:W-:-:S04]  /*0540*/  LOP3.LUT R7, R7, 0x1, RZ, 0xc0, !PT ;  /* 0x0000000107077812 */ /* 0x000fc800078ec0ff */
[----:B------:R-:W-:-:S07]  /*0550*/  ISETP.NE.U32.AND P1, PT, R7, 0x1, PT ;  /* 0x000000010700780c */ /* 0x000fce0003f25070 */
[----:B------:R-:W-:Y:S06]  /*0560*/  @!P0 BRA `(.L_x_6) ;  /* 0x00000000001c8947 */ /* 0x000fec0003800000 */
[C---:B------:R-:W-:Y:S02]  /*0570*/  IMAD R7, R9.reuse, 0x4, R0 ;  /* 0x0000000409077824 */ /* 0x040fe400078e0200 */
[----:B------:R-:W-:Y:S02]  /*0580*/  VIADD R9, R9, 0x2 ;  /* 0x0000000209097836 */ /* 0x000fe40000000000 */
[----:B01----:R-:W-:Y:S01]  /*0590*/  IMAD R11, R6, 0x1000, R7 ;  /* 0x00001000060b7824 */ /* 0x003fe200078e0207 */
[----:B------:R2:W-:Y:S04]  /*05a0*/  STS [R7], RZ ;  /* 0x000000ff07007388 */ /* 0x0005e80000000800 */
[----:B------:R2:W-:Y:S04]  /*05b0*/  STS [R11], R4 ;  /* 0x000000040b007388 */ /* 0x0005e80000000800 */
[----:B------:R2:W-:Y:S04]  /*05c0*/  STS [R7+0x4], RZ ;  /* 0x000004ff07007388 */ /* 0x0005e80000000800 */
[----:B------:R2:W-:Y:S02]  /*05d0*/  STS [R11+0x4], R4 ;  /* 0x000004040b007388 */ /* 0x0005e40000000800 */
.L_x_6:
[----:B------:R-:W-:-:S04]  /*05e0*/  @!P1 IMAD R9, R9, 0x4, R0 ;  /* 0x0000000409099824 */ /* 0x000fc800078e0200 */
[----:B--2---:R-:W-:Y:S01]  /*05f0*/  @!P1 IMAD R7, R6, 0x1000, R9 ;  /* 0x0000100006079824 */ /* 0x004fe200078e0209 */
[----:B------:R2:W-:Y:S04]  /*0600*/  @!P1 STS [R9], RZ ;  /* 0x000000ff09009388 */ /* 0x0005e80000000800 */
[----:B------:R2:W-:Y:S02]  /*0610*/  @!P1 STS [R7], R4 ;  /* 0x0000000407009388 */ /* 0x0005e40000000800 */
.L_x_2:
[----:B------:R-:W-:Y:S01]  /*0620*/  BAR.SYNC.DEFER_BLOCKING 0x0 ;  /* 0x0000000000007b1d */ /* 0x000fe20000010000 */
[----:B012---:R-:W-:Y:S01]  /*0630*/  IMAD.SHL.U32 R4, R3, 0x4, RZ ;  /* 0x0000000403047824 */ /* 0x007fe200078e00ff */
[C---:B------:R-:W-:Y:S02]  /*0640*/  LOP3.LUT R19, R6.reuse, 0x3, RZ, 0xc0, !PT ;  /* 0x0000000306137812 */ /* 0x040fe400078ec0ff */
[----:B------:R-:W-:Y:S02]  /*0650*/  LOP3.LUT R21, R6, 0x1, RZ, 0xc0, !PT ;  /* 0x0000000106157812 */ /* 0x000fe400078ec0ff */
[C---:B------:R-:W-:Y:S02]  /*0660*/  LOP3.LUT R9, R4.reuse, 0x3000, RZ, 0xfc, !PT ;  /* 0x0000300004097812 */ /* 0x040fe400078efcff */
[----:B------:R-:W-:Y:S01]  /*0670*/  LOP3.LUT R7, R4, 0x2000, RZ, 0xfc, !PT ;  /* 0x0000200004077812 */ /* 0x000fe200078efcff */
[C---:B------:R-:W-:Y:S01]  /*0680*/  IMAD R4, R6.reuse, 0x1000, R5 ;  /* 0x0000100006047824 */ /* 0x040fe200078e0205 */
[----:B------:R-:W-:Y:S01]  /*0690*/  LOP3.LUT R5, R6, 0x7ffffffc, RZ, 0xc0, !PT ;  /* 0x7ffffffc06057812 */ /* 0x000fe200078ec0ff */
[----:B------:R-:W-:-:S02]  /*06a0*/  IMAD R8, R9, R6, UR4 ;  /* 0x0000000409087e24 */ /* 0x000fc4000f8e0206 */
[----:B------:R-:W-:Y:S01]  /*06b0*/  IMAD R7, R7, R6, UR4 ;  /* 0x0000000407077e24 */ /* 0x000fe2000f8e0206 */
[----:B------:R-:W-:Y:S01]  /*06c0*/  LOP3.LUT R6, R6, 0x7ffffff8, RZ, 0xc0, !PT ;  /* 0x7ffffff806067812 */ /* 0x000fe200078ec0ff */
[----:B------:R-:W-:Y:S01]  /*06d0*/  UMOV UR4, 0x200 ;  /* 0x0000020000047882 */ /* 0x000fe20000000000 */
[----:B------:R-:W-:Y:S01]  /*06e0*/  IADD3 R8, PT, PT, R8, 0x8, RZ ;  /* 0x0000000808087810 */ /* 0x000fe20007ffe0ff */
[----:B------:R-:W-:-:S07]  /*06f0*/  VIADD R7, R7, 0x8 ;  /* 0x0000000807077836 */ /* 0x000fce0000000000 */
.L_x_17:
[----:B------:R-:W-:Y:S01]  /*0700*/  ISETP.GE.U32.AND P0, PT, R3, UR4, PT ;  /* 0x0000000403007c0c */ /* 0x000fe2000bf06070 */
[----:B------:R-:W-:-:S12]  /*0710*/  BSSY.RECONVERGENT B0, `(.L_x_7) ;  /* 0x000012c000007945 */ /* 0x000fd80003800200 */
[----:B01234-:R-:W-:Y:S05]  /*0720*/  @P0 BRA `(.L_x_8) ;  /* 0x0000001000a80947 */ /* 0x01ffea0003800000 */
[----:B------:R-:W0:Y:S02]  /*0730*/  LDC R9, c[0x0][0x3a0] ;  /* 0x0000e800ff097b82 */ /* 0x000e240000000800 */
[----:B0-----:R-:W-:-:S13]  /*0740*/  ISETP.GE.AND P0, PT, R9, 0x1, PT ;  /* 0x000000010900780c */ /* 0x001fda0003f06270 */
[----:B------:R-:W-:Y:S05]  /*0750*/  @!P0 BRA `(.L_x_8) ;  /* 0x00000010009c8947 */ /* 0x000fea0003800000 */
[----:B------:R-:W-:Y:S01]  /*0760*/  ISETP.GE.U32.AND P0, PT, R9, 0x4, PT ;  /* 0x000000040900780c */ /* 0x000fe20003f06070 */
[----:B------:R-:W-:Y:S01]  /*0770*/  IMAD.MOV.U32 R13, RZ, RZ, RZ ;  /* 0x000000ffff0d7224 */ /* 0x000fe200078e00ff */
[----:B------:R-:W-:-:S11]  /*0780*/  CS2R R10, SRZ ;  /* 0x00000000000a7805 */ /* 0x000fd6000001ff00 */
[----:B------:R-:W-:Y:S05]  /*0790*/  @!P0 BRA `(.L_x_9) ;  /* 0x0000000400b08947 */ /* 0x000fea0003800000 */
[----:B------:R-:W0:Y:S01]  /*07a0*/  S2UR UR6, SR_CgaCtaId ;  /* 0x00000000000679c3 */ /* 0x000e220000008800 */
[----:B------:R-:W-:Y:S01]  /*07b0*/  IMAD.MOV R12, RZ, RZ, -R5 ;  /* 0x000000ffff0c7224 */ /* 0x000fe200078e0a05 */
[----:B------:R-:W-:Y:S01]  /*07c0*/  CS2R R10, SRZ ;  /* 0x00000000000a7805 */ /* 0x000fe2000001ff00 */
[----:B------:R-:W-:Y:S01]  /*07d0*/  IMAD.MOV.U32 R13, RZ, RZ, R8 ;  /* 0x000000ffff0d7224 */ /* 0x000fe200078e0008 */
[----:B------:R-:W-:Y:S01]  /*07e0*/  UMOV UR5, 0x400 ;  /* 0x0000040000057882 */ /* 0x000fe20000000000 */
[----:B------:R-:W-:Y:S01]  /*07f0*/  IMAD.MOV.U32 R14, RZ, RZ, R7 ;  /* 0x000000ffff0e7224 */ /* 0x000fe200078e0007 */
[----:B0-----:R-:W-:-:S12]  /*0800*/  ULEA UR5, UR6, UR5, 0x18 ;  /* 0x0000000506057291 */ /* 0x001fd8000f8ec0ff */
.L_x_10:
[----:B------:R-:W-:Y:S01]  /*0810*/  IMAD R15, R9, UR4, R2 ;  /* 0x00000004090f7c24 */ /* 0x000fe2000f8e0202 */
[----:B------:R-:W-:Y:S01]  /*0820*/  IADD3 R12, PT, PT, R12, 0x4, RZ ;  /* 0x000000040c0c7810 */ /* 0x000fe20007ffe0ff */
[----:B------:R-:W-:Y:S02]  /*0830*/  IMAD R18, R11, 0x4, R0 ;  /* 0x000000040b127824 */ /* 0x000fe400078e0200 */
[----:B------:R-:W-:Y:S02]  /*0840*/  IMAD.IADD R16, R15, 0x1, R10 ;  /* 0x000000010f107824 */ /* 0x000fe400078e020a */
[----:B------:R-:W-:Y:S01]  /*0850*/  IMAD R22, R9, 0x1000, R18 ;  /* 0x0000100009167824 */ /* 0x000fe200078e0212 */
[----:B------:R0:W-:Y:S01]  /*0860*/  LDS R17, [R18] ;  /* 0x0000000012117984 */ /* 0x0001e20000000800 */
[----:B------:R-:W-:Y:S01]  /*0870*/  IMAD R24, R11, 0x4, R0 ;  /* 0x000000040b187824 */ /* 0x000fe200078e0200 */
[----:B------:R-:W-:-:S03]  /*0880*/  LEA R16, R16, UR5, 0x2 ;  /* 0x0000000510107c11 */ /* 0x000fc6000f8e10ff */
[----:B------:R-:W-:Y:S02]  /*0890*/  LDS R22, [R22] ;  /* 0x0000000016167984 */ /* 0x000fe40000000800 */
[----:B------:R-:W-:Y:S02]  /*08a0*/  IMAD R23, R9, 0x1000, R16 ;  /* 0x0000100009177824 */ /* 0x000fe400078e0210 */
[----:B------:R-:W1:Y:S01]  /*08b0*/  LDS R20, [R16] ;  /* 0x0000000010147984 */ /* 0x000e620000000800 */
[----:B0-----:R-:W-:-:S03]  /*08c0*/  VIADD R18, R24, 0x4 ;  /* 0x0000000418127836 */ /* 0x001fc60000000000 */
[----:B------:R-:W0:Y:S01]  /*08d0*/  LDS R23, [R23] ;  /* 0x0000000017177984 */ /* 0x000e220000000800 */
[----:B-1----:R-:W-:Y:S02]  /*08e0*/  FSETP.NEU.AND P1, PT, |R17|, |R20|, PT ;  /* 0x400000141100720b */ /* 0x002fe40003f2d200 */
[----:B------:R-:W-:-:S04]  /*08f0*/  FSETP.GT.AND P0, PT, |R20|, |R17|, PT ;  /* 0x400000111400720b */ /* 0x000fc80003f04200 */
[----:B------:R-:W-:Y:S02]  /*0900*/  SEL R15, RZ, 0xffffffff, !P0 ;  /* 0xffffffffff0f7807 */ /* 0x000fe40004000000 */
[----:B0-----:R-:W-:-:S05]  /*0910*/  ISETP.GE.AND P0, PT, R23, R22, PT ;  /* 0x000000161700720c */ /* 0x001fca0003f06270 */
[----:B------:R-:W-:-:S04]  /*0920*/  @!P1 SEL R15, RZ, 0xffffffff, P0 ;  /* 0xffffffffff0f9807 */ /* 0x000fc80000000000 */
[----:B------:R-:W-:-:S04]  /*0930*/  LOP3.LUT R15, R15, 0x1, RZ, 0xc0, !PT ;  /* 0x000000010f0f7812 */ /* 0x000fc800078ec0ff */
[----:B------:R-:W-:-:S04]  /*0940*/  ISETP.NE.U32.AND P0, PT, R15, 0x1, PT ;  /* 0x000000010f00780c */ /* 0x000fc80003f05070 */
[----:B------:R-:W-:Y:S02]  /*0950*/  FSEL R17, R20, R17, !P0 ;  /* 0x0000001114117208 */ /* 0x000fe40004000000 */
[----:B------:R-:W-:Y:S02]  /*0960*/  IADD3 R20, PT, PT, R16, 0x4, RZ ;  /* 0x0000000410147810 */ /* 0x000fe40007ffe0ff */
[----:B------:R-:W-:Y:S01]  /*0970*/  SEL R22, R23, R22, !P0 ;  /* 0x0000001617167207 */ /* 0x000fe20004000000 */
[----:B------:R-:W-:Y:S04]  /*0980*/  STS [R14+-0x8], R17 ;  /* 0xfffff8110e007388 */ /* 0x000fe80000000800 */
[----:B------:R-:W-:Y:S01]  /*0990*/  @!P0 IMAD.MOV R18, RZ, RZ, R24 ;  /* 0x000000ffff128224 */ /* 0x000fe200078e0218 */
[----:B------:R0:W-:Y:S01]  /*09a0*/  STS [R13+-0x8], R22 ;  /* 0xfffff8160d007388 */ /* 0x0001e20000000800 */
[----:B------:R-:W-:-:S02]  /*09b0*/  @P0 IMAD.MOV R20, RZ, RZ, R16 ;  /* 0x000000ffff140224 */ /* 0x000fc400078e0210 */
[C---:B------:R-:W-:Y:S01]  /*09c0*/  IMAD R25, R9.reuse, 0x1000, R18 ;  /* 0x0000100009197824 */ /* 0x040fe200078e0212 */
[----:B------:R-:W-:Y:S01]  /*09d0*/  LDS R23, [R18] ;  /* 0x0000000012177984 */ /* 0x000fe20000000800 */
[----:B------:R-:W-:-:S03]  /*09e0*/  IMAD R26, R9, 0x1000, R20 ;  /* 0x00001000091a7824 */ /* 0x000fc600078e0214 */
[----:B------:R-:W1:Y:S01]  /*09f0*/  LDS R24, [R20] ;  /* 0x0000000014187984 */ /* 0x000e620000000800 */
[----:B0-----:R-:W-:-:S03]  /*0a00*/  VIADD R22, R18, 0x4 ;  /* 0x0000000412167836 */ /* 0x001fc60000000000 */
[----:B------:R-:W-:Y:S04]  /*0a10*/  LDS R25, [R25] ;  /* 0x0000000019197984 */ /* 0x000fe80000000800 */
[----:B------:R-:W0:Y:S01]  /*0a20*/  LDS R26, [R26] ;  /* 0x000000001a1a7984 */ /* 0x000e220000000800 */
[----:B-1----:R-:W-:Y:S02]  /*0a30*/  FSETP.NEU.AND P2, PT, |R23|, |R24|, PT ;  /* 0x400000181700720b */ /* 0x002fe40003f4d200 */
[----:B------:R-:W-:Y:S02]  /*0a40*/  FSETP.GT.AND P1, PT, |R24|, |R23|, PT ;  /* 0x400000171800720b */ /* 0x000fe40003f24200 */
[----:B0-----:R-:W-:-:S04]  /*0a50*/  ISETP.GE.AND P3, PT, R26, R25, PT ;  /* 0x000000191a00720c */ /* 0x001fc80003f66270 */
[----:B------:R-:W-:-:S05]  /*0a60*/  SEL R16, RZ, 0xffffffff, P3 ;  /* 0xffffffffff107807 */ /* 0x000fca0001800000 */
[----:B------:R-:W-:-:S04]  /*0a70*/  @P2 SEL R16, RZ, 0xffffffff, !P1 ;  /* 0xffffffffff102807 */ /* 0x000fc80004800000 */
[----:B------:R-:W-:-:S04]  /*0a80*/  LOP3.LUT R16, R16, 0x1, RZ, 0xc0, !PT ;  /* 0x0000000110107812 */ /* 0x000fc800078ec0ff */
[C---:B------:R-:W-:Y:S02]  /*0a90*/  ISETP.NE.U32.AND P1, PT, R16.reuse, 0x1, PT ;  /* 0x000000011000780c */ /* 0x040fe40003f25070 */
[----:B------:R-:W-:Y:S02]  /*0aa0*/  IADD3 R10, PT, PT, R16, R10, R15 ;  /* 0x0000000a100a7210 */ /* 0x000fe40007ffe00f */
[----:B------:R-:W-:Y:S01]  /*0ab0*/  FSEL R23, R24, R23, !P1 ;  /* 0x0000001718177208 */ /* 0x000fe20004800000 */
[----:B------:R-:W-:Y:S01]  /*0ac0*/  VIADD R24, R20, 0x4 ;  /* 0x0000000414187836 */ /* 0x000fe20000000000 */
[----:B------:R-:W-:-:S03]  /*0ad0*/  SEL R26, R26, R25, !P1 ;  /* 0x000000191a1a7207 */ /* 0x000fc60004800000 */
[----:B------:R-:W-:Y:S04]  /*0ae0*/  STS [R14+-0x4], R23 ;  /* 0xfffffc170e007388 */ /* 0x000fe80000000800 */
[----:B------:R-:W-:Y:S01]  /*0af0*/  @!P1 IMAD.MOV R22, RZ, RZ, R18 ;  /* 0x000000ffff169224 */ /* 0x000fe200078e0212 */
[----:B------:R0:W-:Y:S01]  /*0b00*/  STS [R13+-0x4], R26 ;  /* 0xfffffc1a0d007388 */ /* 0x0001e20000000800 */
[----:B------:R-:W-:Y:S02]  /*0b10*/  @P1 IMAD.MOV R24, RZ, RZ, R20 ;  /* 0x000000ffff181224 */ /* 0x000fe400078e0214 */
[C---:B------:R-:W-:Y:S01]  /*0b20*/  IMAD R20, R9.reuse, 0x1000, R22 ;  /* 0x0000100009147824 */ /* 0x040fe200078e0216 */
[----:B------:R-:W-:Y:S01]  /*0b30*/  LDS R18, [R22] ;  /* 0x0000000016127984 */ /* 0x000fe20000000800 */
[----:B------:R-:W-:-:S02]  /*0b40*/  IMAD R27, R9, 0x1000, R24 ;  /* 0x00001000091b7824 */ /* 0x000fc400078e0218 */
[----:B------:R-:W-:Y:S01]  /*0b50*/  VIADD R28, R24, 0x4 ;  /* 0x00000004181c7836 */ /* 0x000fe20000000000 */
[----:B------:R-:W1:Y:S01]  /*0b60*/  LDS R25, [R24] ;  /* 0x0000000018197984 */ /* 0x000e620000000800 */
[----:B0-----:R-:W-:-:S03]  /*0b70*/  IADD3 R26, PT, PT, R22, 0x4, RZ ;  /* 0x00000004161a7810 */ /* 0x001fc60007ffe0ff */
        /* <DEDUP_REMOVED lines=8> */
[----:B------:R-:W-:-:S04]  /*0c00*/  ISETP.NE.U32.AND P2, PT, R17, 0x1, PT ;  /* 0x000000011100780c */ /* 0x000fc80003f45070 */
[----:B------:R-:W-:Y:S02]  /*0c10*/  FSEL R25, R25, R18, !P2 ;  /* 0x0000001219197208 */ /* 0x000fe40005000000 */
[----:B------:R-:W-:Y:S01]  /*0c20*/  SEL R18, R27, R20, !P2 ;  /* 0x000000141b127207 */ /* 0x000fe20005000000 */
[----:B------:R-:W-:Y:S02]  /*0c30*/  VIADD R20, R11, 0x1 ;  /* 0x000000010b147836 */ /* 0x000fe40000000000 */
[----:B------:R-:W-:Y:S01]  /*0c40*/  STS [R14], R25 ;  /* 0x000000190e007388 */ /* 0x000fe20000000800 */
[----:B------:R-:W-:-:S03]  /*0c50*/  @!P0 IMAD.MOV R20, RZ, RZ, R11 ;  /* 0x000000ffff148224 */ /* 0x000fc600078e020b */
[----:B------:R-:W-:Y:S01]  /*0c60*/  @!P2 IMAD.MOV R26, RZ, RZ, R22 ;  /* 0x000000ffff1aa224 */ /* 0x000fe200078e0216 */
[----:B------:R-:W-:Y:S01]  /*0c70*/  STS [R13], R18 ;  /* 0x000000120d007388 */ /* 0x000fe20000000800 */
[----:B------:R-:W-:Y:S02]  /*0c80*/  @P2 IMAD.MOV R28, RZ, RZ, R24 ;  /* 0x000000ffff1c2224 */ /* 0x000fe400078e0218 */
[C---:B------:R-:W-:Y:S02]  /*0c90*/  IMAD R22, R9.reuse, 0x1000, R26 ;  /* 0x0000100009167824 */ /* 0x040fe400078e021a */
[----:B------:R-:W-:Y:S01]  /*0ca0*/  LDS R26, [R26] ;  /* 0x000000001a1a7984 */ /* 0x000fe20000000800 */
[----:B------:R-:W-:Y:S02]  /*0cb0*/  IMAD R24, R9, 0x1000, R28 ;  /* 0x0000100009187824 */ /* 0x000fe400078e021c */
[----:B------:R-:W-:Y:S01]  /*0cc0*/  VIADD R11, R20, 0x1 ;  /* 0x00000001140b7836 */ /* 0x000fe20000000000 */
[----:B------:R-:W0:Y:S01]  /*0cd0*/  LDS R23, [R28] ;  /* 0x000000001c177984 */ /* 0x000e220000000800 */
[----:B------:R-:W-:Y:S01]  /*0ce0*/  @!P1 IMAD.MOV R11, RZ, RZ, R20 ;  /* 0x000000ffff0b9224 */ /* 0x000fe200078e0214 */
[----:B------:R-:W-:-:S02]  /*0cf0*/  ISETP.NE.AND P1, PT, R12, RZ, PT ;  /* 0x000000ff0c00720c */ /* 0x000fc40003f25270 */
[----:B------:R-:W-:Y:S01]  /*0d00*/  LDS R22, [R22] ;  /* 0x0000000016167984 */ /* 0x000fe20000000800 */
[----:B------:R-:W-:Y:S02]  /*0d10*/  VIADD R20, R11, 0x1 ;  /* 0x000000010b147836 */ /* 0x000fe40000000000 */
[----:B------:R-:W-:Y:S01]  /*0d20*/  @!P2 IMAD.MOV R20, RZ, RZ, R11 ;  /* 0x000000ffff14a224 */ /* 0x000fe200078e020b */
[----:B------:R-:W1:Y:S03]  /*0d30*/  LDS R27, [R24] ;  /* 0x00000000181b7984 */ /* 0x000e660000000800 */
[----:B------:R-:W-:Y:S01]  /*0d40*/  VIADD R11, R20, 0x1 ;  /* 0x00000001140b7836 */ /* 0x000fe20000000000 */
[----:B0-----:R-:W-:Y:S02]  /*0d50*/  FSETP.NEU.AND P4, PT, |R26|, |R23|, PT ;  /* 0x400000171a00720b */ /* 0x001fe40003f8d200 */
[----:B------:R-:W-:-:S02]  /*0d60*/  FSETP.GT.AND P3, PT, |R23|, |R26|, PT ;  /* 0x4000001a1700720b */ /* 0x000fc40003f64200 */
[----:B-1----:R-:W-:-:S04]  /*0d70*/  ISETP.GE.AND P5, PT, R27, R22, PT ;  /* 0x000000161b00720c */ /* 0x002fc80003fa6270 */
[----:B------:R-:W-:-:S05]  /*0d80*/  SEL R25, RZ, 0xffffffff, P5 ;  /* 0xffffffffff197807 */ /* 0x000fca0002800000 */
[----:B------:R-:W-:-:S04]  /*0d90*/  @P4 SEL R25, RZ, 0xffffffff, !P3 ;  /* 0xffffffffff194807 */ /* 0x000fc80005800000 */
[----:B------:R-:W-:-:S04]  /*0da0*/  LOP3.LUT R18, R25, 0x1, RZ, 0xc0, !PT ;  /* 0x0000000119127812 */ /* 0x000fc800078ec0ff */
[C---:B------:R-:W-:Y:S02]  /*0db0*/  ISETP.NE.U32.AND P0, PT, R18.reuse, 0x1, PT ;  /* 0x000000011200780c */ /* 0x040fe40003f05070 */
[----:B------:R-:W-:Y:S02]  /*0dc0*/  IADD3 R10, PT, PT, R18, R10, R17 ;  /* 0x0000000a120a7210 */ /* 0x000fe40007ffe011 */
[----:B------:R-:W-:Y:S02]  /*0dd0*/  FSEL R23, R23, R26, !P0 ;  /* 0x0000001a17177208 */ /* 0x000fe40004000000 */
[----:B------:R-:W-:-:S03]  /*0de0*/  SEL R22, R27, R22, !P0 ;  /* 0x000000161b167207 */ /* 0x000fc60004000000 */
[----:B------:R0:W-:Y:S04]  /*0df0*/  STS [R14+0x4], R23 ;  /* 0x000004170e007388 */ /* 0x0001e80000000800 */
[----:B------:R1:W-:Y:S01]  /*0e00*/  STS [R13+0x4], R22 ;  /* 0x000004160d007388 */ /* 0x0003e20000000800 */
[----:B------:R-:W-:Y:S02]  /*0e10*/  @!P0 IMAD.MOV R11, RZ, RZ, R20 ;  /* 0x000000ffff0b8224 */ /* 0x000fe400078e0214 */
[----:B0-----:R-:W-:Y:S02]  /*0e20*/  VIADD R14, R14, 0x10 ;  /* 0x000000100e0e7836 */ /* 0x001fe40000000000 */
[----:B-1----:R-:W-:Y:S01]  /*0e30*/  VIADD R13, R13, 0x10 ;  /* 0x000000100d0d7836 */ /* 0x002fe20000000000 */
[----:B------:R-:W-:Y:S06]  /*0e40*/  @P1 BRA `(.L_x_10) ;  /* 0xfffffff800701947 */ /* 0x000fec000383ffff */
[----:B------:R-:W-:-:S07]  /*0e50*/  IMAD.MOV.U32 R13, RZ, RZ, R5 ;  /* 0x000000ffff0d7224 */ /* 0x000fce00078e0005 */
.L_x_9:
[----:B------:R-:W-:-:S13]  /*0e60*/  ISETP.NE.AND P0, PT, R19, RZ, PT ;  /* 0x000000ff1300720c */ /* 0x000fda0003f05270 */
[----:B------:R-:W-:Y:S05]  /*0e70*/  @!P0 BRA `(.L_x_11) ;  /* 0x00000004004c8947 */ /* 0x000fea0003800000 */
[----:B------:R-:W-:Y:S02]  /*0e80*/  ISETP.NE.AND P2, PT, R19, 0x1, PT ;  /* 0x000000011300780c */ /* 0x000fe40003f45270 */
[----:B------:R-:W-:-:S11]  /*0e90*/  ISETP.NE.AND P1, PT, R21, RZ, PT ;  /* 0x000000ff1500720c */ /* 0x000fd60003f25270 */
[----:B------:R-:W-:Y:S05]  /*0ea0*/  @!P2 BRA `(.L_x_12) ;  /* 0x0000000000d4a947 */ /* 0x000fea0003800000 */
[----:B------:R-:W0:Y:S01]  /*0eb0*/  S2UR UR6, SR_CgaCtaId ;  /* 0x00000000000679c3 */ /* 0x000e220000008800 */
[----:B------:R-:W-:Y:S01]  /*0ec0*/  IMAD R15, R9, UR4, R2 ;  /* 0x00000004090f7c24 */ /* 0x000fe2000f8e0202 */
[----:B------:R-:W-:Y:S01]  /*0ed0*/  UMOV UR5, 0x400 ;  /* 0x0000040000057882 */ /* 0x000fe20000000000 */
[----:B------:R-:W-:Y:S02]  /*0ee0*/  IMAD R12, R11, 0x4, R0 ;  /* 0x000000040b0c7824 */ /* 0x000fe400078e0200 */
[----:B------:R-:W-:Y:S02]  /*0ef0*/  IMAD.IADD R14, R15, 0x1, R10 ;  /* 0x000000010f0e7824 */ /* 0x000fe400078e020a */
[----:B------:R-:W-:Y:S01]  /*0f00*/  IMAD R20, R9, 0x1000, R12 ;  /* 0x0000100009147824 */ /* 0x000fe200078e020c */
[----:B------:R-:W-:Y:S01]  /*0f10*/  LDS R16, [R12] ;  /* 0x000000000c107984 */ /* 0x000fe20000000800 */
[----:B------:R-:W-:-:S04]  /*0f20*/  IADD3 R24, PT, PT, R12, 0x4, RZ ;  /* 0x000000040c187810 */ /* 0x000fc80007ffe0ff */
[----:B------:R-:W-:Y:S01]  /*0f30*/  LDS R20, [R20] ;  /* 0x0000000014147984 */ /* 0x000fe20000000800 */
[----:B0-----:R-:W-:-:S06]  /*0f40*/  ULEA UR5, UR6, UR5, 0x18 ;  /* 0x0000000506057291 */ /* 0x001fcc000f8ec0ff */
[----:B------:R-:W-:-:S05]  /*0f50*/  LEA R18, R14, UR5, 0x2 ;  /* 0x000000050e127c11 */ /* 0x000fca000f8e10ff */
[----:B------:R-:W0:Y:S01]  /*0f60*/  LDS R17, [R18] ;  /* 0x0000000012117984 */ /* 0x000e220000000800 */
[----:B------:R-:W-:Y:S02]  /*0f70*/  IMAD R22, R9, 0x1000, R18 ;  /* 0x0000100009167824 */ /* 0x000fe400078e0212 */
[----:B------:R-:W-:-:S03]  /*0f80*/  VIADD R14, R18, 0x4 ;  /* 0x00000004120e7836 */ /* 0x000fc60000000000 */
[----:B------:R-:W1:Y:S01]  /*0f90*/  LDS R23, [R22] ;  /* 0x0000000016177984 */ /* 0x000e620000000800 */
[----:B0-----:R-:W-:Y:S02]  /*0fa0*/  FSETP.NEU.AND P3, PT, |R16|, |R17|, PT ;  /* 0x400000111000720b */ /* 0x001fe40003f6d200 */
[----:B------:R-:W-:-:S04]  /*0fb0*/  FSETP.GT.AND P2, PT, |R17|, |R16|, PT ;  /* 0x400000101100720b */ /* 0x000fc80003f44200 */
[----:B------:R-:W-:Y:S02]  /*0fc0*/  SEL R15, RZ, 0xffffffff, !P2 ;  /* 0xffffffffff0f7807 */ /* 0x000fe40005000000 */
[----:B-1----:R-:W-:-:S05]  /*0fd0*/  ISETP.GE.AND P2, PT, R23, R20, PT ;  /* 0x000000141700720c */ /* 0x002fca0003f46270 */
[----:B------:R-:W-:-:S04]  /*0fe0*/  @!P3 SEL R15, RZ, 0xffffffff, P2 ;  /* 0xffffffffff0fb807 */ /* 0x000fc80001000000 */
[----:B------:R-:W-:-:S04]  /*0ff0*/  LOP3.LUT R15, R15, 0x1, RZ, 0xc0, !PT ;  /* 0x000000010f0f7812 */ /* 0x000fc800078ec0ff */
[----:B------:R-:W-:-:S04]  /*1000*/  ISETP.NE.U32.AND P2, PT, R15, 0x1, PT ;  /* 0x000000010f00780c */ /* 0x000fc80003f45070 */
[----:B------:R-:W-:Y:S01]  /*1010*/  FSEL R17, R17, R16, !P2 ;  /* 0x0000001011117208 */ /* 0x000fe20005000000 */
[----:B------:R-:W-:Y:S01]  /*1020*/  IMAD R16, R13, 0x4, R4 ;  /* 0x000000040d107824 */ /* 0x000fe200078e0204 */
[----:B------:R-:W-:Y:S01]  /*1030*/  SEL R23, R23, R20, !P2 ;  /* 0x0000001417177207 */ /* 0x000fe20005000000 */
[----:B------:R-:W-:-:S03]  /*1040*/  VIADD R13, R13, 0x2 ;  /* 0x000000020d0d7836 */ /* 0x000fc60000000000 */
[----:B------:R-:W-:Y:S03]  /*1050*/  STS [R16], R17 ;  /* 0x0000001110007388 */ /* 0x000fe60000000800 */
[----:B------:R-:W-:Y:S02]  /*1060*/  @!P2 IMAD.MOV R24, RZ, RZ, R12 ;  /* 0x000000ffff18a224 */ /* 0x000fe400078e020c */
[C---:B------:R-:W-:Y:S02]  /*1070*/  IMAD R12, R9.reuse, 0x1000, R16 ;  /* 0x00001000090c7824 */ /* 0x040fe400078e0210 */
[----:B------:R-:W-:Y:S02]  /*1080*/  @P2 IMAD.MOV R14, RZ, RZ, R18 ;  /* 0x000000ffff0e2224 */ /* 0x000fe400078e0212 */
[C---:B------:R-:W-:Y:S01]  /*1090*/  IMAD R18, R9.reuse, 0x1000, R24 ;  /* 0x0000100009127824 */ /* 0x040fe200078e0218 */
[----:B------:R-:W-:Y:S01]  /*10a0*/  STS [R12], R23 ;  /* 0x000000170c007388 */ /* 0x000fe20000000800 */
[----:B------:R-:W-:-:S03]  /*10b0*/  IMAD R20, R9, 0x1000, R14 ;  /* 0x0000100009147824 */ /* 0x000fc600078e020e */
[----:B------:R-:W-:Y:S04]  /*10c0*/  LDS R24, [R24] ;  /* 0x0000000018187984 */ /* 0x000fe80000000800 */
[----:B------:R0:W1:Y:S04]  /*10d0*/  LDS R25, [R14] ;  /* 0x000000000e197984 */ /* 0x0000680000000800 */
[----:B------:R-:W-:Y:S04]  /*10e0*/  LDS R18, [R18] ;  /* 0x0000000012127984 */ /* 0x000fe80000000800 */
[----:B------:R-:W2:Y:S01]  /*10f0*/  LDS R27, [R20] ;  /* 0x00000000141b7984 */ /* 0x000ea20000000800 */
[----:B0-----:R-:W-:-:S02]  /*1100*/  VIADD R14, R11, 0x1 ;  /* 0x000000010b0e7836 */ /* 0x001fc40000000000 */
[----:B------:R-:W-:-:S04]  /*1110*/  @!P2 IMAD.MOV R14, RZ, RZ, R11 ;  /* 0x000000ffff0ea224 */ /* 0x000fc800078e020b */
[----:B------:R-:W-:Y:S01]  /*1120*/  VIADD R11, R14, 0x1 ;  /* 0x000000010e0b7836 */ /* 0x000fe20000000000 */
[----:B-1----:R-:W-:Y:S02]  /*1130*/  FSETP.NEU.AND P4, PT, |R24|, |R25|, PT ;  /* 0x400000191800720b */ /* 0x002fe40003f8d200 */
[----:B------:R-:W-:Y:S02]  /*1140*/  FSETP.GT.AND P3, PT, |R25|, |R24|, PT ;  /* 0x400000181900720b */ /* 0x000fe40003f64200 */
[----:B--2---:R-:W-:-:S04]  /*1150*/  ISETP.GE.AND P5, PT, R27, R18, PT ;  /* 0x000000121b00720c */ /* 0x004fc80003fa6270 */
        /* <DEDUP_REMOVED lines=9> */
[----:B------:R-:W-:-:S07]  /*11f0*/  @!P3 IADD3 R11, PT, PT, R14, RZ, RZ ;  /* 0x000000ff0e0bb210 */ /* 0x000fce0007ffe0ff */
.L_x_12:
[----:B------:R-:W-:Y:S05]  /*1200*/  @!P1 BRA `(.L_x_11) ;  /* 0x0000000000689947 */ /* 0x000fea0003800000 */
[----:B------:R-:W1:Y:S01]  /*1210*/  S2UR UR6, SR_CgaCtaId ;  /* 0x00000000000679c3 */ /* 0x000e620000008800 */
[----:B------:R-:W-:Y:S01]  /*1220*/  IMAD R15, R9, UR4, R2 ;  /* 0x00000004090f7c24 */ /* 0x000fe2000f8e0202 */
[----:B------:R-:W-:-:S03]  /*1230*/  UMOV UR5, 0x400 ;  /* 0x0000040000057882 */ /* 0x000fc60000000000 */
[----:B0-----:R-:W-:Y:S02]  /*1240*/  IMAD.IADD R12, R15, 0x1, R10 ;  /* 0x000000010f0c7824 */ /* 0x001fe400078e020a */
[----:B------:R-:W-:-:S04]  /*1250*/  IMAD R10, R11, 0x4, R0 ;  /* 0x000000040b0a7824 */ /* 0x000fc800078e0200 */
[----:B------:R-:W-:Y:S01]  /*1260*/  IMAD R15, R9, 0x1000, R10 ;  /* 0x00001000090f7824 */ /* 0x000fe200078e020a */
[----:B------:R0:W-:Y:S05]  /*1270*/  LDS R11, [R10] ;  /* 0x000000000a0b7984 */ /* 0x0001ea0000000800 */
[----:B------:R-:W-:Y:S01]  /*1280*/  LDS R15, [R15] ;  /* 0x000000000f0f7984 */ /* 0x000fe20000000800 */
[----:B0-----:R-:W-:Y:S01]  /*1290*/  IMAD R10, R13, 0x4, R4 ;  /* 0x000000040d0a7824 */ /* 0x001fe200078e0204 */
[----:B-1----:R-:W-:-:S06]  /*12a0*/  ULEA UR5, UR6, UR5, 0x18 ;  /* 0x0000000506057291 */ /* 0x002fcc000f8ec0ff */
[----:B------:R-:W-:-:S05]  /*12b0*/  LEA R12, R12, UR5, 0x2 ;  /* 0x000000050c0c7c11 */ /* 0x000fca000f8e10ff */
[----:B------:R0:W1:Y:S01]  /*12c0*/  LDS R14, [R12] ;  /* 0x000000000c0e7984 */ /* 0x0000620000000800 */
[----:B------:R-:W-:-:S06]  /*12d0*/  IMAD R16, R9, 0x1000, R12 ;  /* 0x0000100009107824 */ /* 0x000fcc00078e020c */
[----:B------:R-:W2:Y:S01]  /*12e0*/  LDS R16, [R16] ;  /* 0x0000000010107984 */ /* 0x000ea20000000800 */
[----:B0-----:R-:W-:Y:S01]  /*12f0*/  IMAD R12, R9, 0x1000, R10 ;  /* 0x00001000090c7824 */ /* 0x001fe200078e020a */
[----:B-1----:R-:W-:Y:S02]  /*1300*/  FSETP.NEU.AND P2, PT, |R11|, |R14|, PT ;  /* 0x4000000e0b00720b */ /* 0x002fe40003f4d200 */
[----:B------:R-:W-:-:S04]  /*1310*/  FSETP.GT.AND P1, PT, |R14|, |R11|, PT ;  /* 0x4000000b0e00720b */ /* 0x000fc80003f24200 */
[----:B------:R-:W-:Y:S02]  /*1320*/  SEL R17, RZ, 0xffffffff, !P1 ;  /* 0xffffffffff117807 */ /* 0x000fe40004800000 */
[----:B--2---:R-:W-:-:S05]  /*1330*/  ISETP.GE.AND P1, PT, R16, R15, PT ;  /* 0x0000000f1000720c */ /* 0x004fca0003f26270 */
[----:B------:R-:W-:-:S04]  /*1340*/  @!P2 SEL R17, RZ, 0xffffffff, P1 ;  /* 0xffffffffff11a807 */ /* 0x000fc80000800000 */
[----:B------:R-:W-:-:S04]  /*1350*/  LOP3.LUT R17, R17, 0x1, RZ, 0xc0, !PT ;  /* 0x0000000111117812 */ /* 0x000fc800078ec0ff */
[----:B------:R-:W-:-:S04]  /*1360*/  ISETP.NE.U32.AND P1, PT, R17, 0x1, PT ;  /* 0x000000011100780c */ /* 0x000fc80003f25070 */
[----:B------:R-:W-:Y:S02]  /*1370*/  FSEL R11, R14, R11, !P1 ;  /* 0x0000000b0e0b7208 */ /* 0x000fe40004800000 */
[----:B------:R-:W-:-:S03]  /*1380*/  SEL R15, R16, R15, !P1 ;  /* 0x0000000f100f7207 */ /* 0x000fc60004800000 */
[----:B------:R1:W-:Y:S04]  /*1390*/  STS [R10], R11 ;  /* 0x0000000b0a007388 */ /* 0x0003e80000000800 */
[----:B------:R1:W-:Y:S02]  /*13a0*/  STS [R12], R15 ;  /* 0x0000000f0c007388 */ /* 0x0003e40000000800 */
.L_x_11:
[----:B------:R-:W-:Y:S01]  /*13b0*/  ISETP.GE.U32.AND P1, PT, R9, 0x8, PT ;  /* 0x000000080900780c */ /* 0x000fe20003f26070 */
[----:B-1----:R-:W-:-:S12]  /*13c0*/  IMAD.MOV.U32 R11, RZ, RZ, RZ ;  /* 0x000000ffff0b7224 */ /* 0x002fd800078e00ff */
[----:B------:R-:W-:Y:S05]  /*13d0*/  @!P1 BRA `(.L_x_13) ;  /* 0x0000000000a49947 */ /* 0x000fea0003800000 */
[----:B------:R-:W-:-:S07]  /*13e0*/  IMAD.MOV.U32 R11, RZ, RZ, RZ ;  /* 0x000000ffff0b7224 */ /* 0x000fce00078e00ff */
.L_x_14:
[C---:B------:R-:W-:Y:S01]  /*13f0*/  IMAD R14, R11.reuse, 0x4, R4 ;  /* 0x000000040b0e7824 */ /* 0x040fe200078e0204 */
[C---:B0-----:R-:W-:Y:S01]  /*1400*/  LEA R12, R11.reuse, R0, 0x2 ;  /* 0x000000000b0c7211 */ /* 0x041fe200078e10ff */
[----:B------:R-:W-:Y:S02]  /*1410*/  VIADD R11, R11, 0x8 ;  /* 0x000000080b0b7836 */ /* 0x000fe40000000000 */
[C---:B------:R-:W-:Y:S01]  /*1420*/  IMAD R10, R9.reuse, 0x1000, R14 ;  /* 0x00001000090a7824 */ /* 0x040fe200078e020e */
[----:B------:R-:W0:Y:S01]  /*1430*/  LDS R15, [R14] ;  /* 0x000000000e0f7984 */ /* 0x000e220000000800 */
[----:B-1----:R-:W-:Y:S01]  /*1440*/  IMAD R13, R9, 0x1000, R12 ;  /* 0x00001000090d7824 */ /* 0x002fe200078e020c */
[----:B------:R-:W-:Y:S02]  /*1450*/  ISETP.NE.AND P1, PT, R11, R6, PT ;  /* 0x000000060b00720c */ /* 0x000fe40003f25270 */
[----:B0-----:R-:W-:Y:S04]  /*1460*/  STS [R12], R15 ;  /* 0x0000000f0c007388 */ /* 0x001fe80000000800 */
[----:B------:R-:W0:Y:S04]  /*1470*/  LDS R16, [R10] ;  /* 0x000000000a107984 */ /* 0x000e280000000800 */
[----:B0-----:R-:W-:Y:S04]  /*1480*/  STS [R13], R16 ;  /* 0x000000100d007388 */ /* 0x001fe80000000800 */
[----:B------:R-:W0:Y:S04]  /*1490*/  LDS R17, [R14+0x4] ;  /* 0x000004000e117984 */ /* 0x000e280000000800 */
[----:B0-----:R-:W-:Y:S04]  /*14a0*/  STS [R12+0x4], R17 ;  /* 0x000004110c007388 */ /* 0x001fe80000000800 */
        /* <DEDUP_REMOVED lines=25> */
[----:B0-----:R1:W-:Y:S01]  /*1640*/  STS [R13+0x1c], R18 ;  /* 0x00001c120d007388 */ /* 0x0013e20000000800 */
[----:B------:R-:W-:Y:S05]  /*1650*/  @P1 BRA `(.L_x_14) ;  /* 0xfffffffc00641947 */ /* 0x000fea000383ffff */
[----:B------:R-:W-:-:S07]  /*1660*/  IMAD.MOV.U32 R11, RZ, RZ, R6 ;  /* 0x000000ffff0b7224 */ /* 0x000fce00078e0006 */
.L_x_13:
[----:B------:R-:W2:Y:S02]  /*1670*/  LDCU UR5, c[0x0][0x3a0] ;  /* 0x00007400ff0577ac */ /* 0x000ea40008000800 */
[----:B--2---:R-:W-:-:S04]  /*1680*/  ULOP3.LUT UR5, UR5, 0x7, URZ, 0xc0, !UPT ;  /* 0x0000000705057892 */ /* 0x004fc8000f8ec0ff */
[----:B------:R-:W-:-:S09]  /*1690*/  UISETP.NE.AND UP0, UPT, UR5, URZ, UPT ;  /* 0x000000ff0500728c */ /* 0x000fd2000bf05270 */
[----:B------:R-:W-:Y:S05]  /*16a0*/  BRA.U !UP0, `(.L_x_8) ;  /* 0x0000000108c87547 */ /* 0x000fea000b800000 */
[----:B------:R-:W-:-:S04]  /*16b0*/  UIADD3 UR5, UPT, UPT, UR5, -0x1, URZ ;  /* 0xffffffff05057890 */ /* 0x000fc8000fffe0ff */
[----:B------:R-:W-:-:S09]  /*16c0*/  UISETP.GE.U32.AND UP0, UPT, UR5, 0x3, UPT ;  /* 0x000000030500788c */ /* 0x000fd2000bf06070 */
[----:B------:R-:W-:Y:S05]  /*16d0*/  BRA.U !UP0, `(.L_x_15) ;  /* 0x0000000108547547 */ /* 0x000fea000b800000 */
[C---:B------:R-:W-:Y:S02]  /*16e0*/  IMAD R10, R11.reuse, 0x4, R4 ;  /* 0x000000040b0a7824 */ /* 0x040fe400078e0204 */
[----:B-1----:R-:W-:Y:S02]  /*16f0*/  IMAD R13, R11, 0x4, R0 ;  /* 0x000000040b0d7824 */ /* 0x002fe400078e0200 */
[C---:B------:R-:W-:Y:S01]  /*1700*/  IMAD R14, R9.reuse, 0x1000, R10 ;  /* 0x00001000090e7824 */ /* 0x040fe200078e020a */
[----:B0-----:R-:W0:Y:S01]  /*1710*/  LDS R12, [R10] ;  /* 0x000000000a0c7984 */ /* 0x001e220000000800 */
[----:B------:R-:W-:Y:S02]  /*1720*/  IMAD R16, R9, 0x1000, R13 ;  /* 0x0000100009107824 */ /* 0x000fe400078e020d */
[----:B------:R-:W-:Y:S01]  /*1730*/  VIADD R11, R11, 0x4 ;  /* 0x000000040b0b7836 */ /* 0x000fe20000000000 */
        /* <DEDUP_REMOVED lines=14> */
[----:B0-----:R2:W-:Y:S02]  /*1820*/  STS [R16+0xc], R15 ;  /* 0x00000c0f10007388 */ /* 0x0015e40000000800 */
.L_x_15:
[----:B------:R-:W-:Y:S05]  /*1830*/  @!P0 BRA `(.L_x_8) ;  /* 0x0000000000648947 */ /* 0x000fea0003800000 */
[----:B------:R-:W-:Y:S02]  /*1840*/  ISETP.NE.AND P0, PT, R19, 0x1, PT ;  /* 0x000000011300780c */ /* 0x000fe40003f05270 */
[----:B------:R-:W-:-:S11]  /*1850*/  ISETP.NE.AND P1, PT, R21, RZ, PT ;  /* 0x000000ff1500720c */ /* 0x000fd60003f25270 */
[----:B------:R-:W-:Y:S05]  /*1860*/  @!P0 BRA `(.L_x_16) ;  /* 0x0000000000348947 */ /* 0x000fea0003800000 */
[C---:B0-2---:R-:W-:Y:S01]  /*1870*/  IMAD R16, R11.reuse, 0x4, R4 ;  /* 0x000000040b107824 */ /* 0x045fe200078e0204 */
[C---:B-1----:R-:W-:Y:S01]  /*1880*/  LEA R18, R11.reuse, R0, 0x2 ;  /* 0x000000000b127211 */ /* 0x042fe200078e10ff */
[----:B------:R-:W-:Y:S02]  /*1890*/  VIADD R11, R11, 0x2 ;  /* 0x000000020b0b7836 */ /* 0x000fe40000000000 */
[C---:B------:R-:W-:Y:S01]  /*18a0*/  IMAD R15, R9.reuse, 0x1000, R16 ;  /* 0x00001000090f7824 */ /* 0x040fe200078e0210 */
[----:B------:R-:W0:Y:S01]  /*18b0*/  LDS R10, [R16] ;  /* 0x00000000100a7984 */ /* 0x000e220000000800 */
[----:B------:R-:W-:-:S03]  /*18c0*/  IMAD R17, R9, 0x1000, R18 ;  /* 0x0000100009117824 */ /* 0x000fc600078e0212 */
[----:B0-----:R-:W-:Y:S04]  /*18d0*/  STS [R18], R10 ;  /* 0x0000000a12007388 */ /* 0x001fe80000000800 */
[----:B------:R-:W0:Y:S04]  /*18e0*/  LDS R12, [R15] ;  /* 0x000000000f0c7984 */ /* 0x000e280000000800 */
[----:B0-----:R-:W-:Y:S04]  /*18f0*/  STS [R17], R12 ;  /* 0x0000000c11007388 */ /* 0x001fe80000000800 */
[----:B------:R-:W0:Y:S04]  /*1900*/  LDS R13, [R16+0x4] ;  /* 0x00000400100d7984 */ /* 0x000e280000000800 */
[----:B0-----:R-:W-:Y:S04]  /*1910*/  STS [R18+0x4], R13 ;  /* 0x0000040d12007388 */ /* 0x001fe80000000800 */
[----:B------:R-:W0:Y:S04]  /*1920*/  LDS R14, [R15+0x4] ;  /* 0x000004000f0e7984 */ /* 0x000e280000000800 */
[----:B0-----:R3:W-:Y:S02]  /*1930*/  STS [R17+0x4], R14 ;  /* 0x0000040e11007388 */ /* 0x0017e40000000800 */
.L_x_16:
[----:B------:R-:W-:Y:S05]  /*1940*/  @!P1 BRA `(.L_x_8) ;  /* 0x0000000000209947 */ /* 0x000fea0003800000 */
[C---:B------:R-:W-:Y:S02]  /*1950*/  IMAD R10, R11.reuse, 0x4, R4 ;  /* 0x000000040b0a7824 */ /* 0x040fe400078e0204 */
[----:B------:R-:W-:Y:S02]  /*1960*/  IMAD R11, R11, 0x4, R0 ;  /* 0x000000040b0b7824 */ /* 0x000fe400078e0200 */
[C---:B-1----:R-:W-:Y:S01]  /*1970*/  IMAD R13, R9.reuse, 0x1000, R10 ;  /* 0x00001000090d7824 */ /* 0x042fe200078e020a */
[----:B0-----:R-:W0:Y:S01]  /*1980*/  LDS R12, [R10] ;  /* 0x000000000a0c7984 */ /* 0x001e220000000800 */
[----:B---3--:R-:W-:-:S03]  /*1990*/  IMAD R14, R9, 0x1000, R11 ;  /* 0x00001000090e7824 */ /* 0x008fc600078e020b */
[----:B0-----:R-:W-:Y:S04]  /*19a0*/  STS [R11], R12 ;  /* 0x0000000c0b007388 */ /* 0x001fe80000000800 */
[----:B------:R-:W0:Y:S04]  /*19b0*/  LDS R13, [R13] ;  /* 0x000000000d0d7984 */ /* 0x000e280000000800 */
[----:B0-----:R4:W-:Y:S02]  /*19c0*/  STS [R14], R13 ;  /* 0x0000000d0e007388 */ /* 0x0019e40000000800 */
.L_x_8:
[----:B------:R-:W-:Y:S05]  /*19d0*/  BSYNC.RECONVERGENT B0 ;  /* 0x0000000000007941 */ /* 0x000fea0003800200 */
.L_x_7:
[----:B------:R-:W-:Y:S01]  /*19e0*/  BAR.SYNC.DEFER_BLOCKING 0x0 ;  /* 0x0000000000007b1d */ /* 0x000fe20000010000 */
[----:B------:R-:W-:Y:S02]  /*19f0*/  UISETP.GT.U32.AND UP0, UPT, UR4, 0x1, UPT ;  /* 0x000000010400788c */ /* 0x000fe4000bf04070 */
[----:B------:R-:W-:-:S07]  /*1a00*/  USHF.R.U32.HI UR5, URZ, 0x1, UR4 ;  /* 0x00000001ff057899 */ /* 0x000fce0008011604 */
[----:B------:R-:W-:Y:S01]  /*1a10*/  UMOV UR4, UR5 ;  /* 0x0000000500047c82 */ /* 0x000fe20008000000 */
[----:B------:R-:W-:Y:S05]  /*1a20*/  BRA.U UP0, `(.L_x_17) ;  /* 0xffffffed00347547 */ /* 0x000fea000b83ffff */
[----:B------:R-:W5:Y:S02]  /*1a30*/  LDC R2, c[0x0][0x3a0] ;  /* 0x0000e800ff027b82 */ /* 0x000f640000000800 */
[----:B-----5:R-:W-:-:S13]  /*1a40*/  ISETP.GE.AND P0, PT, R3, R2, PT ;  /* 0x000000020300720c */ /* 0x020fda0003f06270 */
[----:B------:R-:W-:Y:S05]  /*1a50*/  @P0 EXIT ;  /* 0x000000000000094d */ /* 0x000fea0003800000 */
[----:B------:R-:W5:Y:S01]  /*1a60*/  S2UR UR5, SR_CgaCtaId ;  /* 0x00000000000579c3 */ /* 0x000f620000008800 */
[----:B------:R-:W-:Y:S01]  /*1a70*/  UMOV UR4, 0x400 ;  /* 0x0000040000047882 */ /* 0x000fe20000000000 */
[----:B------:R-:W-:-:S06]  /*1a80*/  IMAD R11, R2, UR7, R3 ;  /* 0x00000007020b7c24 */ /* 0x000fcc000f8e0203 */
[----:B------:R-:W0:Y:S08]  /*1a90*/  LDC.64 R4, c[0x0][0x388] ;  /* 0x0000e200ff047b82 */ /* 0x000e300000000a00 */
[----:B------:R-:W2:Y:S01]  /*1aa0*/  LDC.64 R6, c[0x0][0x390] ;  /* 0x0000e400ff067b82 */ /* 0x000ea20000000a00 */
[----:B-----5:R-:W-:-:S06]  /*1ab0*/  ULEA UR4, UR5, UR4, 0x18 ;  /* 0x0000000405047291 */ /* 0x020fcc000f8ec0ff */
[----:B------:R-:W-:-:S05]  /*1ac0*/  LEA R0, R3, UR4, 0x2 ;  /* 0x0000000403007c11 */ /* 0x000fca000f8e10ff */
[----:B------:R-:W-:Y:S01]  /*1ad0*/  IMAD R8, R2, 0x1000, R0 ;  /* 0x0000100002087824 */ /* 0x000fe200078e0200 */
[----:B------:R-:W5:Y:S01]  /*1ae0*/  LDS R9, [R0] ;  /* 0x0000000000097984 */ /* 0x000f620000000800 */
[----:B0-----:R-:W-:-:S03]  /*1af0*/  IMAD.WIDE.U32 R2, R11, 0x4, R4 ;  /* 0x000000040b027825 */ /* 0x001fc600078e0004 */
[----:B-1--4-:R-:W0:Y:S01]  /*1b00*/  LDS R13, [R8] ;  /* 0x00000000080d7984 */ /* 0x012e220000000800 */
[----:B--2---:R-:W-:-:S03]  /*1b10*/  IMAD.WIDE.U32 R4, R11, 0x4, R6 ;  /* 0x000000040b047825 */ /* 0x004fc600078e0006 */
[----:B-----5:R-:W-:Y:S04]  /*1b20*/  STG.E desc[UR8][R2.64], R9 ;  /* 0x0000000902007986 */ /* 0x020fe8000c101908 */
[----:B0-----:R-:W-:Y:S01]  /*1b30*/  STG.E desc[UR8][R4.64], R13 ;  /* 0x0000000d04007986 */ /* 0x001fe2000c101908 */
[----:B------:R-:W-:Y:S05]  /*1b40*/  EXIT ;  /* 0x000000000000794d */ /* 0x000fea0003800000 */
.L_x_18:
[----:B------:R-:W-:-:S00]  /*1b50*/  BRA `(.L_x_18) ;  /* 0xfffffffc00fc7947 */ /* 0x000fc0000383ffff */
[----:B------:R-:W-:-:S00]  /*1b60*/  NOP ;  /* 0x0000000000007918 */ /* 0x000fc00000000000 */
        /* <DEDUP_REMOVED lines=9> */
.L_x_19:


//--------------------- .nv.shared._Z9max_abs_kIfEvPT_S1_Piiii --------------------------
	.section	.nv.shared._Z9max_abs_kIfEvPT_S1_Piiii,"aw",@nobits
	.sectionflags	@""
	.align	16
	.zero		1024


//--------------------- .nv.shared.reserved.0     --------------------------
	.section	.nv.shared.reserved.0,"aw",@nobits
	.weak		__nv_reservedSMEM_offset_0_alias
	.size		__nv_reservedSMEM_offset_0_alias, 0, 64
	.other		__nv_reservedSMEM_offset_0_alias,@"STO_CUDA_RESERVED_SHARED STV_DEFAULT"
__nv_reservedSMEM_offset_0_alias:
	.zero		0
	.zero		64


//--------------------- .nv.constant0._Z9max_abs_kIfEvPT_S1_Piiii --------------------------
	.section	.nv.constant0._Z9max_abs_kIfEvPT_S1_Piiii,"a",@progbits
	.sectionflags	@""
	.align	4
.nv.constant0._Z9max_abs_kIfEvPT_S1_Piiii:
	.zero		932


//--------------------- SYMBOLS --------------------------

	.type		.nv.reservedSmem.offset0,@object
	.size		.nv.reservedSmem.offset0,0x4
	.type		.nv.reservedSmem.cap,@object
	.size		.nv.reservedSmem.cap,0x4
